# CuTe-DSL kernel — source=fa4 family=fa4_fwd_sm90
# config = {"dtype": "Float16", "causal": true, "head_dim": 128, "mma_pv_is_rs": false}


// ===== COMPILED SASS (sm_90) =====

	.headerflags	@"EF_CUDA_TEXMODE_UNIFIED EF_CUDA_64BIT_ADDRESS EF_CUDA_ACCELERATORS EF_CUDA_SM90 EF_CUDA_VIRTUAL_SM(EF_CUDA_SM90)"
	.elftype	@"ET_EXEC"


//--------------------- .nv.info                  --------------------------
	.section	.nv.info,"",@"SHT_CUDA_INFO"
	.align	4


	//----- nvinfo : EIATTR_REGCOUNT
	.align		4
        /*0000*/ 	.byte	0x04, 0x2f
        /*0002*/ 	.short	(.L_1 - .L_0)
	.align		4
.L_0:
        /*0004*/ 	.word	index@(kernel_cutlass_kernel_flash_attncuteflash_fwd_sm90FlashAttentionForwardSm90_object_at__tensor0000o11281211101213_tensor0000o12811101213_tensor0000o12811101213_tensor0000o11281211101213_te_0)
        /*0008*/ 	.word	0x000000a8


	//----- nvinfo : EIATTR_FRAME_SIZE
	.align		4
.L_1:
        /*000c*/ 	.byte	0x04, 0x11
        /*000e*/ 	.short	(.L_3 - .L_2)
	.align		4
.L_2:
        /*0010*/ 	.word	index@(kernel_cutlass_kernel_flash_attncuteflash_fwd_sm90FlashAttentionForwardSm90_object_at__tensor0000o11281211101213_tensor0000o12811101213_tensor0000o12811101213_tensor0000o11281211101213_te_0)
        /*0014*/ 	.word	0x00000000


	//----- nvinfo : EIATTR_MIN_STACK_SIZE
	.align		4
.L_3:
        /*0018*/ 	.byte	0x04, 0x12
        /*001a*/ 	.short	(.L_5 - .L_4)
	.align		4
.L_4:
        /*001c*/ 	.word	index@(kernel_cutlass_kernel_flash_attncuteflash_fwd_sm90FlashAttentionForwardSm90_object_at__tensor0000o11281211101213_tensor0000o12811101213_tensor0000o12811101213_tensor0000o11281211101213_te_0)
        /*0020*/ 	.word	0x00000000
.L_5:


//--------------------- .nv.info.kernel_cutlass_kernel_flash_attncuteflash_fwd_sm90FlashAttentionForwardSm90_object_at__tensor0000o11281211101213_tensor0000o12811101213_tensor0000o12811101213_tensor0000o11281211101213_te_0 --------------------------
	.section	.nv.info.kernel_cutlass_kernel_flash_attncuteflash_fwd_sm90FlashAttentionForwardSm90_object_at__tensor0000o11281211101213_tensor0000o12811101213_tensor0000o12811101213_tensor0000o11281211101213_te_0,"",@"SHT_CUDA_INFO"
	.sectionflags	@""
	.align	4


	//----- nvinfo : EIATTR_CUDA_API_VERSION
	.align		4
        /*0000*/ 	.byte	0x04, 0x37
        /*0002*/ 	.short	(.L_7 - .L_6)
.L_6:
        /*0004*/ 	.word	0x00000081


	//----- nvinfo : EIATTR_KPARAM_INFO
	.align		4
.L_7:
        /*0008*/ 	.byte	0x04, 0x17
        /*000a*/ 	.short	(.L_9 - .L_8)
.L_8:
        /*000c*/ 	.word	0x00000000
        /*0010*/ 	.short	0x0016
        /*0012*/ 	.short	0x02c0
        /*0014*/ 	.byte	0x00, 0xf0, 0x31, 0x00


	//----- nvinfo : EIATTR_KPARAM_INFO
	.align		4
.L_9:
        /*0018*/ 	.byte	0x04, 0x17
        /*001a*/ 	.short	(.L_11 - .L_10)
.L_10:
        /*001c*/ 	.word	0x00000000
        /*0020*/ 	.short	0x0015
        /*0022*/ 	.short	0x02bc
        /*0024*/ 	.byte	0x00, 0xf0, 0x11, 0x00


	//----- nvinfo : EIATTR_KPARAM_INFO
	.align		4
.L_11:
        /*0028*/ 	.byte	0x04, 0x17
        /*002a*/ 	.short	(.L_13 - .L_12)
.L_12:
        /*002c*/ 	.word	0x00000000
        /*0030*/ 	.short	0x0014
        /*0032*/ 	.short	0x02b0
        /*0034*/ 	.byte	0x00, 0xf0, 0x31, 0x00


	//----- nvinfo : EIATTR_KPARAM_INFO
	.align		4
.L_13:
        /*0038*/ 	.byte	0x04, 0x17
        /*003a*/ 	.short	(.L_15 - .L_14)
.L_14:
        /*003c*/ 	.word	0x00000000
        /*0040*/ 	.short	0x0013
        /*0042*/ 	.short	0x02a4
        /*0044*/ 	.byte	0x00, 0xf0, 0x31, 0x00


	//----- nvinfo : EIATTR_KPARAM_INFO
	.align		4
.L_15:
        /*0048*/ 	.byte	0x04, 0x17
        /*004a*/ 	.short	(.L_17 - .L_16)
.L_16:
        /*004c*/ 	.word	0x00000000
        /*0050*/ 	.short	0x0012
        /*0052*/ 	.short	0x0298
        /*0054*/ 	.byte	0x00, 0xf0, 0x31, 0x00


	//----- nvinfo : EIATTR_KPARAM_INFO
	.align		4
.L_17:
        /*0058*/ 	.byte	0x04, 0x17
        /*005a*/ 	.short	(.L_19 - .L_18)
.L_18:
        /*005c*/ 	.word	0x00000000
        /*0060*/ 	.short	0x0011
        /*0062*/ 	.short	0x028c
        /*0064*/ 	.byte	0x00, 0xf0, 0x31, 0x00


	//----- nvinfo : EIATTR_KPARAM_INFO
	.align		4
.L_19:
        /*0068*/ 	.byte	0x04, 0x17
        /*006a*/ 	.short	(.L_21 - .L_20)
.L_20:
        /*006c*/ 	.word	0x00000000
        /*0070*/ 	.short	0x0010
        /*0072*/ 	.short	0x0288
        /*0074*/ 	.byte	0x00, 0xf0, 0x11, 0x00


	//----- nvinfo : EIATTR_KPARAM_INFO
	.align		4
.L_21:
        /*0078*/ 	.byte	0x04, 0x17
        /*007a*/ 	.short	(.L_23 - .L_22)
.L_22:
        /*007c*/ 	.word	0x00000000
        /*0080*/ 	.short	0x000f
        /*0082*/ 	.short	0x0284
        /*0084*/ 	.byte	0x00, 0xf0, 0x11, 0x00


	//----- nvinfo : EIATTR_KPARAM_INFO
	.align		4
.L_23:
        /*0088*/ 	.byte	0x04, 0x17
        /*008a*/ 	.short	(.L_25 - .L_24)
.L_24:
        /*008c*/ 	.word	0x00000000
        /*0090*/ 	.short	0x000e
        /*0092*/ 	.short	0x0280
        /*0094*/ 	.byte	0x00, 0xf0, 0x11, 0x00


	//----- nvinfo : EIATTR_KPARAM_INFO
	.align		4
.L_25:
        /*0098*/ 	.byte	0x04, 0x17
        /*009a*/ 	.short	(.L_27 - .L_26)
.L_26:
        /*009c*/ 	.word	0x00000000
        /*00a0*/ 	.short	0x000d
        /*00a2*/ 	.short	0x027c
        /*00a4*/ 	.byte	0x00, 0xf0, 0x11, 0x00


	//----- nvinfo : EIATTR_KPARAM_INFO
	.align		4
.L_27:
        /*00a8*/ 	.byte	0x04, 0x17
        /*00aa*/ 	.short	(.L_29 - .L_28)
.L_28:
        /*00ac*/ 	.word	0x00000000
        /*00b0*/ 	.short	0x000c
        /*00b2*/ 	.short	0x0278
        /*00b4*/ 	.byte	0x00, 0xf0, 0x11, 0x00


	//----- nvinfo : EIATTR_KPARAM_INFO
	.align		4
.L_29:
        /*00b8*/ 	.byte	0x04, 0x17
        /*00ba*/ 	.short	(.L_31 - .L_30)
.L_30:
        /*00bc*/ 	.word	0x00000000
        /*00c0*/ 	.short	0x000b
        /*00c2*/ 	.short	0x0275
        /*00c4*/ 	.byte	0x00, 0xf0, 0x05, 0x00


	//----- nvinfo : EIATTR_KPARAM_INFO
	.align		4
.L_31:
        /*00c8*/ 	.byte	0x04, 0x17
        /*00ca*/ 	.short	(.L_33 - .L_32)
.L_32:
        /*00cc*/ 	.word	0x00000000
        /*00d0*/ 	.short	0x000a
        /*00d2*/ 	.short	0x0274
        /*00d4*/ 	.byte	0x00, 0xf0, 0x05, 0x00


	//----- nvinfo : EIATTR_KPARAM_INFO
	.align		4
.L_33:
        /*00d8*/ 	.byte	0x04, 0x17
        /*00da*/ 	.short	(.L_35 - .L_34)
.L_34:
        /*00dc*/ 	.word	0x00000000
        /*00e0*/ 	.short	0x0009
        /*00e2*/ 	.short	0x0270
        /*00e4*/ 	.byte	0x00, 0xf0, 0x11, 0x00


	//----- nvinfo : EIATTR_KPARAM_INFO
	.align		4
.L_35:
        /*00e8*/ 	.byte	0x04, 0x17
        /*00ea*/ 	.short	(.L_37 - .L_36)
.L_36:
        /*00ec*/ 	.word	0x00000000
        /*00f0*/ 	.short	0x0008
        /*00f2*/ 	.short	0x01f0
        /*00f4*/ 	.byte	0x00, 0xf0, 0x01, 0x02


	//----- nvinfo : EIATTR_KPARAM_INFO
	.align		4
.L_37:
        /*00f8*/ 	.byte	0x04, 0x17
        /*00fa*/ 	.short	(.L_39 - .L_38)
.L_38:
        /*00fc*/ 	.word	0x00000000
        /*0100*/ 	.short	0x0007
        /*0102*/ 	.short	0x0170
        /*0104*/ 	.byte	0x00, 0xf0, 0x01, 0x02


	//----- nvinfo : EIATTR_KPARAM_INFO
	.align		4
.L_39:
        /*0108*/ 	.byte	0x04, 0x17
        /*010a*/ 	.short	(.L_41 - .L_40)
.L_40:
        /*010c*/ 	.word	0x00000000
        /*0110*/ 	.short	0x0006
        /*0112*/ 	.short	0x00f0
        /*0114*/ 	.byte	0x00, 0xf0, 0x01, 0x02


	//----- nvinfo : EIATTR_KPARAM_INFO
	.align		4
.L_41:
        /*0118*/ 	.byte	0x04, 0x17
        /*011a*/ 	.short	(.L_43 - .L_42)
.L_42:
        /*011c*/ 	.word	0x00000000
        /*0120*/ 	.short	0x0005
        /*0122*/ 	.short	0x0070
        /*0124*/ 	.byte	0x00, 0xf0, 0x01, 0x02


	//----- nvinfo : EIATTR_KPARAM_INFO
	.align		4
.L_43:
        /*0128*/ 	.byte	0x04, 0x17
        /*012a*/ 	.short	(.L_45 - .L_44)
.L_44:
        /*012c*/ 	.word	0x00000000
        /*0130*/ 	.short	0x0004
        /*0132*/ 	.short	0x0030
        /*0134*/ 	.byte	0x00, 0xf0, 0xc1, 0x00


	//----- nvinfo : EIATTR_KPARAM_INFO
	.align		4
.L_45:
        /*0138*/ 	.byte	0x04, 0x17
        /*013a*/ 	.short	(.L_47 - .L_46)
.L_46:
        /*013c*/ 	.word	0x00000000
        /*0140*/ 	.short	0x0003
        /*0142*/ 	.short	0x0024
        /*0144*/ 	.byte	0x00, 0xf0, 0x31, 0x00


	//----- nvinfo : EIATTR_KPARAM_INFO
	.align		4
.L_47:
        /*0148*/ 	.byte	0x04, 0x17
        /*014a*/ 	.short	(.L_49 - .L_48)
.L_48:
        /*014c*/ 	.word	0x00000000
        /*0150*/ 	.short	0x0002
        /*0152*/ 	.short	0x0018
        /*0154*/ 	.byte	0x00, 0xf0, 0x31, 0x00


	//----- nvinfo : EIATTR_KPARAM_INFO
	.align		4
.L_49:
        /*0158*/ 	.byte	0x04, 0x17
        /*015a*/ 	.short	(.L_51 - .L_50)
.L_50:
        /*015c*/ 	.word	0x00000000
        /*0160*/ 	.short	0x0001
        /*0162*/ 	.short	0x000c
        /*0164*/ 	.byte	0x00, 0xf0, 0x31, 0x00


	//----- nvinfo : EIATTR_KPARAM_INFO
	.align		4
.L_51:
        /*0168*/ 	.byte	0x04, 0x17
        /*016a*/ 	.short	(.L_53 - .L_52)
.L_52:
        /*016c*/ 	.word	0x00000000
        /*0170*/ 	.short	0x0000
        /*0172*/ 	.short	0x0000
        /*0174*/ 	.byte	0x00, 0xf0, 0x31, 0x00


	//----- nvinfo : EIATTR_SPARSE_MMA_MASK
	.align		4
.L_53:
        /*0178*/ 	.byte	0x03, 0x50
        /*017a*/ 	.short	0x0000


	//----- nvinfo : EIATTR_MAXREG_COUNT
	.align		4
        /*017c*/ 	.byte	0x03, 0x1b
        /*017e*/ 	.short	0x00a8


	//----- nvinfo : EIATTR_COOP_GROUP_MASK_REGIDS
	.align		4
        /*0180*/ 	.byte	0x04, 0x29
        /*0182*/ 	.short	(.L_55 - .L_54)


	//   ....[0]....
.L_54:
        /*0184*/ 	.word	0xffffffff


	//   ....[1]....
        /*0188*/ 	.word	0xffffffff


	//   ....[2]....
        /*018c*/ 	.word	0xffffffff


	//   ....[3]....
        /*0190*/ 	.word	0xffffffff


	//   ....[4]....
        /*0194*/ 	.word	0xffffffff


	//   ....[5]....
        /*0198*/ 	.word	0xffffffff


	//   ....[6]....
        /*019c*/ 	.word	0xffffffff


	//   ....[7]....
        /*01a0*/ 	.word	0xffffffff


	//   ....[8]....
        /*01a4*/ 	.word	0xffffffff


	//   ....[9]....
        /*01a8*/ 	.word	0xffffffff


	//   ....[10]....
        /*01ac*/ 	.word	0xffffffff


	//   ....[11]....
        /*01b0*/ 	.word	0xffffffff


	//   ....[12]....
        /*01b4*/ 	.word	0xffffffff


	//   ....[13]....
        /*01b8*/ 	.word	0xffffffff


	//   ....[14]....
        /*01bc*/ 	.word	0xffffffff


	//   ....[15]....
        /*01c0*/ 	.word	0xffffffff


	//   ....[16]....
        /*01c4*/ 	.word	0xffffffff


	//   ....[17]....
        /*01c8*/ 	.word	0xffffffff


	//   ....[18]....
        /*01cc*/ 	.word	0xffffffff


	//   ....[19]....
        /*01d0*/ 	.word	0xffffffff


	//   ....[20]....
        /*01d4*/ 	.word	0xffffffff


	//   ....[21]....
        /*01d8*/ 	.word	0xffffffff


	//   ....[22]....
        /*01dc*/ 	.word	0xffffffff


	//   ....[23]....
        /*01e0*/ 	.word	0xffffffff


	//----- nvinfo : EIATTR_COOP_GROUP_INSTR_OFFSETS
	.align		4
.L_55:
        /*01e4*/ 	.byte	0x04, 0x28
        /*01e6*/ 	.short	(.L_57 - .L_56)


	//   ....[0]....
.L_56:
        /*01e8*/ 	.word	0x000012f0


	//   ....[1]....
        /*01ec*/ 	.word	0x000027a0


	//   ....[2]....
        /*01f0*/ 	.word	0x000027d0


	//   ....[3]....
        /*01f4*/ 	.word	0x00003040


	//   ....[4]....
        /*01f8*/ 	.word	0x000030b0


	//   ....[5]....
        /*01fc*/ 	.word	0x00003e20


	//   ....[6]....
        /*0200*/ 	.word	0x00004c00


	//   ....[7]....
        /*0204*/ 	.word	0x00004c30


	//   ....[8]....
        /*0208*/ 	.word	0x00005540


	//   ....[9]....
        /*020c*/ 	.word	0x000055c0


	//   ....[10]....
        /*0210*/ 	.word	0x000067a0


	//   ....[11]....
        /*0214*/ 	.word	0x00007650


	//   ....[12]....
        /*0218*/ 	.word	0x00007680


	//   ....[13]....
        /*021c*/ 	.word	0x00007f70


	//   ....[14]....
        /*0220*/ 	.word	0x00007ff0


	//   ....[15]....
        /*0224*/ 	.word	0x000091f0


	//   ....[16]....
        /*0228*/ 	.word	0x00009370


	//   ....[17]....
        /*022c*/ 	.word	0x000093b0


	//   ....[18]....
        /*0230*/ 	.word	0x00009530


	//   ....[19]....
        /*0234*/ 	.word	0x00009570


	//   ....[20]....
        /*0238*/ 	.word	0x00009f50


	//   ....[21]....
        /*023c*/ 	.word	0x0000a000


	//   ....[22]....
        /*0240*/ 	.word	0x0000a0d0


	//   ....[23]....
        /*0244*/ 	.word	0x0000a100


	//----- nvinfo : EIATTR_REG_RECONFIG
	.align		4
.L_57:
        /*0248*/ 	.byte	0x01, 0x54
	.zero		2


	//----- nvinfo : EIATTR_MBARRIER_INSTR_OFFSETS
	.align		4
        /*024c*/ 	.byte	0x04, 0x39
        /*024e*/ 	.short	(.L_59 - .L_58)


	//   ....[0]....
.L_58:
        /*0250*/ 	.word	0x00000270
        /*0254*/ 	.word	0x000000ff
        /*0258*/ 	.word	0x00000000
        /*025c*/ 	.short	0x0100
        /*025e*/ 	.byte	0x08
	.zero		1


	//   ....[1]....
        /*0260*/ 	.word	0x00000280
        /*0264*/ 	.word	0x000000ff
        /*0268*/ 	.word	0x00000008
        /*026c*/ 	.short	0x0100
        /*026e*/ 	.byte	0x08
	.zero		1


	//   ....[2]....
        /*0270*/ 	.word	0x00000290
        /*0274*/ 	.word	0x000000ff
        /*0278*/ 	.word	0x00000010
        /*027c*/ 	.short	0x0100
        /*027e*/ 	.byte	0x09
	.zero		1


	//   ....[3]....
        /*0280*/ 	.word	0x000002a0
        /*0284*/ 	.word	0x000000ff
        /*0288*/ 	.word	0x00000018
        /*028c*/ 	.short	0x0100
        /*028e*/ 	.byte	0x09
	.zero		1


	//   ....[4]....
        /*0290*/ 	.word	0x000002b0
        /*0294*/ 	.word	0x000000ff
        /*0298*/ 	.word	0x00000020
        /*029c*/ 	.short	0x0100
        /*029e*/ 	.byte	0x09
	.zero		1


	//   ....[5]....
        /*02a0*/ 	.word	0x000002c0
        /*02a4*/ 	.word	0x000000ff
        /*02a8*/ 	.word	0x00000028
        /*02ac*/ 	.short	0x0100
        /*02ae*/ 	.byte	0x09
	.zero		1


	//   ....[6]....
        /*02b0*/ 	.word	0x000007c0
        /*02b4*/ 	.word	0x000000ff
        /*02b8*/ 	.word	0x00000018
        /*02bc*/ 	.short	0x010a
        /*02be*/ 	.byte	0x21
	.zero		1


	//   ....[7]....
        /*02c0*/ 	.word	0x00000a20
        /*02c4*/ 	.word	0x000000ff
        /*02c8*/ 	.word	0x00000008
        /*02cc*/ 	.short	0x010a
        /*02ce*/ 	.byte	0x21
	.zero		1


	//   ....[8]....
        /*02d0*/ 	.word	0x00000c50
        /*02d4*/ 	.word	0x000000ff
        /*02d8*/ 	.word	0x00000018
        /*02dc*/ 	.short	0x010a
        /*02de*/ 	.byte	0x21
	.zero		1


	//   ....[9]....
        /*02e0*/ 	.word	0x00000dd0
        /*02e4*/ 	.word	0x000000ff
        /*02e8*/ 	.word	0x00000028
        /*02ec*/ 	.short	0x010a
        /*02ee*/ 	.byte	0x21
	.zero		1


	//   ....[10]....
        /*02f0*/ 	.word	0x00000f70
        /*02f4*/ 	.word	0x000000ff
        /*02f8*/ 	.word	0x00000028
        /*02fc*/ 	.short	0x010a
        /*02fe*/ 	.byte	0x21
	.zero		1


	//   ....[11]....
        /*0300*/ 	.word	0x00001140
        /*0304*/ 	.word	0x00000005
        /*0308*/ 	.word	0x00000028
        /*030c*/ 	.short	0x010a
        /*030e*/ 	.byte	0x3f
	.zero		1


	//   ....[12]....
        /*0310*/ 	.word	0x00001d70
        /*0314*/ 	.word	0x000000ff
        /*0318*/ 	.word	0x00000000
        /*031c*/ 	.short	0x010a
        /*031e*/ 	.byte	0x08
	.zero		1


	//   ....[13]....
        /*0320*/ 	.word	0x00001d90
        /*0324*/ 	.word	0x000000ff
        /*0328*/ 	.word	0x00000010
        /*032c*/ 	.short	0x010a
        /*032e*/ 	.byte	0x08
	.zero		1


	//   ....[14]....
        /*0330*/ 	.word	0x00001dd0
        /*0334*/ 	.word	0x000000ff
        /*0338*/ 	.word	0x00000010
        /*033c*/ 	.short	0x010a
        /*033e*/ 	.byte	0x08
	.zero		1


	//   ....[15]....
        /*0340*/ 	.word	0x00003590
        /*0344*/ 	.word	0x000000ff
        /*0348*/ 	.word	0x00000018
        /*034c*/ 	.short	0x0101
        /*034e*/ 	.byte	0x08
	.zero		1


	//   ....[16]....
        /*0350*/ 	.word	0x00003f40
        /*0354*/ 	.word	0x000000ff
        /*0358*/ 	.word	0x00000010
        /*035c*/ 	.short	0x010a
        /*035e*/ 	.byte	0x08
	.zero		1


	//   ....[17]....
        /*0360*/ 	.word	0x00003fe0
        /*0364*/ 	.word	0x000000ff
        /*0368*/ 	.word	0x00000010
        /*036c*/ 	.short	0x010a
        /*036e*/ 	.byte	0x08
	.zero		1


	//   ....[18]....
        /*0370*/ 	.word	0x000042c0
        /*0374*/ 	.word	0x000000ff
        /*0378*/ 	.word	0x00000020
        /*037c*/ 	.short	0x010a
        /*037e*/ 	.byte	0x08
	.zero		1


	//   ....[19]....
        /*0380*/ 	.word	0x000042e0
        /*0384*/ 	.word	0x000000ff
        /*0388*/ 	.word	0x00000020
        /*038c*/ 	.short	0x010a
        /*038e*/ 	.byte	0x08
	.zero		1


	//   ....[20]....
        /*0390*/ 	.word	0x00005a70
        /*0394*/ 	.word	0x000000ff
        /*0398*/ 	.word	0x00000018
        /*039c*/ 	.short	0x0101
        /*039e*/ 	.byte	0x08
	.zero		1


	//   ....[21]....
        /*03a0*/ 	.word	0x00005b60
        /*03a4*/ 	.word	0x000000ff
        /*03a8*/ 	.word	0x00000028
        /*03ac*/ 	.short	0x0101
        /*03ae*/ 	.byte	0x08
	.zero		1


	//   ....[22]....
        /*03b0*/ 	.word	0x000068d0
        /*03b4*/ 	.word	0x000000ff
        /*03b8*/ 	.word	0x00000010
        /*03bc*/ 	.short	0x010a
        /*03be*/ 	.byte	0x08
	.zero		1


	//   ....[23]....
        /*03c0*/ 	.word	0x000069f0
        /*03c4*/ 	.word	0x00000007
        /*03c8*/ 	.word	0x00000010
        /*03cc*/ 	.short	0x010a
        /*03ce*/ 	.byte	0x3f
	.zero		1


	//   ....[24]....
        /*03d0*/ 	.word	0x00006cc0
        /*03d4*/ 	.word	0x000000ff
        /*03d8*/ 	.word	0x00000020
        /*03dc*/ 	.short	0x010a
        /*03de*/ 	.byte	0x08
	.zero		1


	//   ....[25]....
        /*03e0*/ 	.word	0x00006ce0
        /*03e4*/ 	.word	0x000000ff
        /*03e8*/ 	.word	0x00000020
        /*03ec*/ 	.short	0x010a
        /*03ee*/ 	.byte	0x08
	.zero		1


	//   ....[26]....
        /*03f0*/ 	.word	0x000084d0
        /*03f4*/ 	.word	0x000000ff
        /*03f8*/ 	.word	0x00000018
        /*03fc*/ 	.short	0x0101
        /*03fe*/ 	.byte	0x08
	.zero		1


	//   ....[27]....
        /*0400*/ 	.word	0x00008550
        /*0404*/ 	.word	0x000000ff
        /*0408*/ 	.word	0x00000028
        /*040c*/ 	.short	0x0101
        /*040e*/ 	.byte	0x08
	.zero		1


	//   ....[28]....
        /*0410*/ 	.word	0x00009310
        /*0414*/ 	.word	0x000000ff
        /*0418*/ 	.word	0x00000008
        /*041c*/ 	.short	0x0101
        /*041e*/ 	.byte	0x08
	.zero		1


	//   ....[29]....
        /*0420*/ 	.word	0x00009320
        /*0424*/ 	.word	0x000000ff
        /*0428*/ 	.word	0x00000020
        /*042c*/ 	.short	0x010a
        /*042e*/ 	.byte	0x08
	.zero		1


	//   ....[30]....
        /*0430*/ 	.word	0x00009340
        /*0434*/ 	.word	0x000000ff
        /*0438*/ 	.word	0x00000020
        /*043c*/ 	.short	0x010a
        /*043e*/ 	.byte	0x08
	.zero		1


	//   ....[31]....
        /*0440*/ 	.word	0x00009ab0
        /*0444*/ 	.word	0x000000ff
        /*0448*/ 	.word	0x00000028
        /*044c*/ 	.short	0x0101
        /*044e*/ 	.byte	0x08
	.zero		1


	//   ....[32]....
        /*0450*/ 	.word	0x0000a3b0
        /*0454*/ 	.word	0x00000005
        /*0458*/ 	.word	0x00000018
        /*045c*/ 	.short	0x010a
        /*045e*/ 	.byte	0x3f
	.zero		1


	//   ....[33]....
        /*0460*/ 	.word	0x0000a430
        /*0464*/ 	.word	0x00000005
        /*0468*/ 	.word	0x00000008
        /*046c*/ 	.short	0x010a
        /*046e*/ 	.byte	0x3f
	.zero		1


	//   ....[34]....
        /*0470*/ 	.word	0x0000a4b0
        /*0474*/ 	.word	0x00000007
        /*0478*/ 	.word	0x00000018
        /*047c*/ 	.short	0x010a
        /*047e*/ 	.byte	0x3f
	.zero		1


	//   ....[35]....
        /*0480*/ 	.word	0x0000a520
        /*0484*/ 	.word	0x00000005
        /*0488*/ 	.word	0x00000028
        /*048c*/ 	.short	0x010a
        /*048e*/ 	.byte	0x3f
	.zero		1


	//   ....[36]....
        /*0490*/ 	.word	0x0000a590
        /*0494*/ 	.word	0x00000005
        /*0498*/ 	.word	0x00000028
        /*049c*/ 	.short	0x010a
        /*049e*/ 	.byte	0x3f
	.zero		1


	//   ....[37]....
        /*04a0*/ 	.word	0x0000a5f0
        /*04a4*/ 	.word	0x00000005
        /*04a8*/ 	.word	0x00000028
        /*04ac*/ 	.short	0x010a
        /*04ae*/ 	.byte	0x3f
	.zero		1


	//   ....[38]....
        /*04b0*/ 	.word	0x0000a650
        /*04b4*/ 	.word	0x00000007
        /*04b8*/ 	.word	0x00000000
        /*04bc*/ 	.short	0x010a
        /*04be*/ 	.byte	0x3f
	.zero		1


	//   ....[39]....
        /*04c0*/ 	.word	0x0000a6b0
        /*04c4*/ 	.word	0x00000007
        /*04c8*/ 	.word	0x00000010
        /*04cc*/ 	.short	0x010a
        /*04ce*/ 	.byte	0x3f
	.zero		1


	//   ....[40]....
        /*04d0*/ 	.word	0x0000a720
        /*04d4*/ 	.word	0x00000009
        /*04d8*/ 	.word	0x00000010
        /*04dc*/ 	.short	0x010a
        /*04de*/ 	.byte	0x3f
	.zero		1


	//   ....[41]....
        /*04e0*/ 	.word	0x0000a790
        /*04e4*/ 	.word	0x00000007
        /*04e8*/ 	.word	0x00000020
        /*04ec*/ 	.short	0x010a
        /*04ee*/ 	.byte	0x3f
	.zero		1


	//   ....[42]....
        /*04f0*/ 	.word	0x0000a800
        /*04f4*/ 	.word	0x00000007
        /*04f8*/ 	.word	0x00000010
        /*04fc*/ 	.short	0x010a
        /*04fe*/ 	.byte	0x3f
	.zero		1


	//   ....[43]....
        /*0500*/ 	.word	0x0000a870
        /*0504*/ 	.word	0x00000007
        /*0508*/ 	.word	0x00000020
        /*050c*/ 	.short	0x010a
        /*050e*/ 	.byte	0x3f
	.zero		1


	//   ....[44]....
        /*0510*/ 	.word	0x0000a8e0
        /*0514*/ 	.word	0x00000011
        /*0518*/ 	.word	0x00000020
        /*051c*/ 	.short	0x010a
        /*051e*/ 	.byte	0x3f
	.zero		1


	//----- nvinfo : EIATTR_NUM_MBARRIERS
	.align		4
.L_59:
        /*0520*/ 	.byte	0x03, 0x38
        /*0522*/ 	.short	0x0006


	//----- nvinfo : EIATTR_EXIT_INSTR_OFFSETS
	.align		4
        /*0524*/ 	.byte	0x04, 0x1c
        /*0526*/ 	.short	(.L_61 - .L_60)


	//   ....[0]....
.L_60:
        /*0528*/ 	.word	0x000003d0


	//   ....[1]....
        /*052c*/ 	.word	0x00001170


	//   ....[2]....
        /*0530*/ 	.word	0x000011a0


	//   ....[3]....
        /*0534*/ 	.word	0x00001d60


	//   ....[4]....
        /*0538*/ 	.word	0x0000a270


	//   ....[5]....
        /*053c*/ 	.word	0x0000a370


	//----- nvinfo : EIATTR_REQNTID
	.align		4
.L_61:
        /*0540*/ 	.byte	0x04, 0x10
        /*0542*/ 	.short	(.L_63 - .L_62)
.L_62:
        /*0544*/ 	.word	0x00000180
        /*0548*/ 	.word	0x00000001
        /*054c*/ 	.word	0x00000001


	//----- nvinfo : EIATTR_CBANK_PARAM_SIZE
	.align		4
.L_63:
        /*0550*/ 	.byte	0x03, 0x19
        /*0552*/ 	.short	0x02cc


	//----- nvinfo : EIATTR_PARAM_CBANK
	.align		4
        /*0554*/ 	.byte	0x04, 0x0a
        /*0556*/ 	.short	(.L_65 - .L_64)
	.align		4
.L_64:
        /*0558*/ 	.word	index@(.nv.constant0.kernel_cutlass_kernel_flash_attncuteflash_fwd_sm90FlashAttentionForwardSm90_object_at__tensor0000o11281211101213_tensor0000o12811101213_tensor0000o12811101213_tensor0000o11281211101213_te_0)
        /*055c*/ 	.short	0x0210
        /*055e*/ 	.short	0x02cc


	//----- nvinfo : EIATTR_SW_WAR
	.align		4
.L_65:
        /*0560*/ 	.byte	0x04, 0x36
        /*0562*/ 	.short	(.L_67 - .L_66)
.L_66:
        /*0564*/ 	.word	0x00000008
.L_67:


//--------------------- .nv.callgraph             --------------------------
	.section	.nv.callgraph,"",@"SHT_CUDA_CALLGRAPH"
	.align	4
	.sectionentsize	8
	.align		4
        /*0000*/ 	.word	0x00000000
	.align		4
        /*0004*/ 	.word	0xffffffff
	.align		4
        /*0008*/ 	.word	0x00000000
	.align		4
        /*000c*/ 	.word	0xfffffffe
	.align		4
        /*0010*/ 	.word	0x00000000
	.align		4
        /*0014*/ 	.word	0xfffffffd
	.align		4
        /*0018*/ 	.word	0x00000000
	.align		4
        /*001c*/ 	.word	0xfffffffc


//--------------------- .text.kernel_cutlass_kernel_flash_attncuteflash_fwd_sm90FlashAttentionForwardSm90_object_at__tensor0000o11281211101213_tensor0000o12811101213_tensor0000o12811101213_tensor0000o11281211101213_te_0 --------------------------
	.section	.text.kernel_cutlass_kernel_flash_attncuteflash_fwd_sm90FlashAttentionForwardSm90_object_at__tensor0000o11281211101213_tensor0000o12811101213_tensor0000o12811101213_tensor0000o11281211101213_te_0,"ax",@progbits
	.sectionflags	@"SHF_BARRIERS=16"
	.align	128
        .global         kernel_cutlass_kernel_flash_attncuteflash_fwd_sm90FlashAttentionForwardSm90_object_at__tensor0000o11281211101213_tensor0000o12811101213_tensor0000o12811101213_tensor0000o11281211101213_te_0
        .type           kernel_cutlass_kernel_flash_attncuteflash_fwd_sm90FlashAttentionForwardSm90_object_at__tensor0000o11281211101213_tensor0000o12811101213_tensor0000o12811101213_tensor0000o11281211101213_te_0,@function
        .size           kernel_cutlass_kernel_flash_attncuteflash_fwd_sm90FlashAttentionForwardSm90_object_at__tensor0000o11281211101213_tensor0000o12811101213_tensor0000o12811101213_tensor0000o11281211101213_te_0,(.L_x_45 - kernel_cutlass_kernel_flash_attncuteflash_fwd_sm90FlashAttentionForwardSm90_object_at__tensor0000o11281211101213_tensor0000o12811101213_tensor0000o12811101213_tensor0000o11281211101213_te_0)
        .other          kernel_cutlass_kernel_flash_attncuteflash_fwd_sm90FlashAttentionForwardSm90_object_at__tensor0000o11281211101213_tensor0000o12811101213_tensor0000o12811101213_tensor0000o11281211101213_te_0,@"STO_CUDA_ENTRY STV_DEFAULT"
kernel_cutlass_kernel_flash_attncuteflash_fwd_sm90FlashAttentionForwardSm90_object_at__tensor0000o11281211101213_tensor0000o12811101213_tensor0000o12811101213_tensor0000o11281211101213_te_0:
.text.kernel_cutlass_kernel_flash_attncuteflash_fwd_sm90FlashAttentionForwardSm90_object_at__tensor0000o11281211101213_tensor0000o12811101213_tensor0000o12811101213_tensor0000o11281211101213_te_0:
[----:B------:R-:W1:Y:S01]  /*0000*/  LDC R1, c[0x0][0x28] ;  /* 0x00000a00ff017b82 */ /* 0x000e620000000800 */
[----:B------:R-:W2:Y:S02]  /*0010*/  S2R R11, SR_TID.X ;  /* 0x00000000000b7919 */ /* 0x000ea40000002100 */
[----:B--2---:R-:W-:-:S04]  /*0020*/  SHF.R.U32.HI R0, RZ, 0x5, R11 ;  /* 0x00000005ff007819 */ /* 0x004fc8000001160b */
[----:B------:R-:W-:-:S13]  /*0030*/  ISETP.NE.AND P0, PT, R0, RZ, PT ;  /* 0x000000ff0000720c */ /* 0x000fda0003f05270 */
[----:B-1----:R-:W-:Y:S05]  /*0040*/  @P0 BRA `(.L_x_0) ;  /* 0x0000000000a40947 */ /* 0x002fea0003800000 */
[----:B------:R-:W1:Y:S01]  /*0050*/  S2UR UR8, SR_CgaCtaId ;  /* 0x00000000000879c3 */ /* 0x000e620000008800 */
[----:B------:R-:W-:Y:S01]  /*0060*/  ULDC.64 UR12, c[0x0][0x198] ;  /* 0x00006600000c7ab9 */ /* 0x000fe20000000a00 */
[----:B------:R-:W-:Y:S01]  /*0070*/  UMOV UR4, 0x400 ;  /* 0x0000040000047882 */ /* 0x000fe20000000000 */
[----:B------:R-:W-:Y:S02]  /*0080*/  UIADD3 UR18, UP0, UR12, 0x70, URZ ;  /* 0x000000700c127890 */ /* 0x000fe4000ff1e03f */
[----:B------:R-:W-:Y:S02]  /*0090*/  UIADD3 UR20, UP1, UR12, 0xf0, URZ ;  /* 0x000000f00c147890 */ /* 0x000fe4000ff3e03f */
[----:B------:R-:W-:Y:S01]  /*00a0*/  UIADD3 UR22, UP2, UR12, 0x170, URZ ;  /* 0x000001700c167890 */ /* 0x000fe2000ff5e03f */
[----:B------:R-:W2:Y:S01]  /*00b0*/  S2UR UR6, SR_CgaCtaId ;  /* 0x00000000000679c3 */ /* 0x000ea20000008800 */
[----:B------:R-:W-:Y:S01]  /*00c0*/  UMOV UR7, 0x1 ;  /* 0x0000000100077882 */ /* 0x000fe20000000000 */
[----:B------:R-:W-:-:S02]  /*00d0*/  UIADD3 UR12, UP3, UR12, 0x1f0, URZ ;  /* 0x000001f00c0c7890 */ /* 0x000fc4000ff7e03f */
[----:B------:R-:W-:-:S04]  /*00e0*/  UIADD3 UR14, -UR7, 0x100000, URZ ;  /* 0x00100000070e7890 */ /* 0x000fc8000fffe13f */
[----:B------:R-:W-:Y:S02]  /*00f0*/  USHF.L.U32 UR15, UR14, 0xb, URZ ;  /* 0x0000000b0e0f7899 */ /* 0x000fe4000800063f */
[----:B------:R-:W-:Y:S01]  /*0100*/  USHF.L.U32 UR14, UR14, 0x1, URZ ;  /* 0x000000010e0e7899 */ /* 0x000fe2000800063f */
[----:B------:R-:W-:Y:S01]  /*0110*/  UMOV UR10, 0x8 ;  /* 0x00000008000a7882 */ /* 0x000fe20000000000 */
[----:B------:R-:W-:Y:S01]  /*0120*/  UMOV UR5, 0x400 ;  /* 0x0000040000057882 */ /* 0x000fe20000000000 */
[----:B------:R-:W-:Y:S02]  /*0130*/  UIADD3.X UR19, URZ, UR13, URZ, UP0, !UPT ;  /* 0x0000000d3f137290 */ /* 0x000fe400087fe43f */
[----:B------:R-:W-:-:S04]  /*0140*/  UIADD3 UR16, -UR10, 0x100000, URZ ;  /* 0x001000000a107890 */ /* 0x000fc8000fffe13f */
[----:B------:R-:W-:Y:S02]  /*0150*/  USHF.L.U32 UR17, UR16, 0xb, URZ ;  /* 0x0000000b10117899 */ /* 0x000fe4000800063f */
[----:B------:R-:W-:Y:S02]  /*0160*/  USHF.L.U32 UR16, UR16, 0x1, URZ ;  /* 0x0000000110107899 */ /* 0x000fe4000800063f */
[----:B------:R-:W-:Y:S02]  /*0170*/  UIADD3.X UR21, URZ, UR13, URZ, UP1, !UPT ;  /* 0x0000000d3f157290 */ /* 0x000fe40008ffe43f */
[----:B------:R-:W-:Y:S02]  /*0180*/  UIADD3.X UR23, URZ, UR13, URZ, UP2, !UPT ;  /* 0x0000000d3f177290 */ /* 0x000fe400097fe43f */
[----:B------:R-:W-:Y:S01]  /*0190*/  UIADD3.X UR13, URZ, UR13, URZ, UP3, !UPT ;  /* 0x0000000d3f0d7290 */ /* 0x000fe20009ffe43f */
[----:B------:R3:W-:Y:S01]  /*01a0*/  UTMACCTL.PF [UR18] ;  /* 0x00000000120079b9 */ /* 0x0007e20008040000 */
[----:B-1----:R-:W-:-:S03]  /*01b0*/  ULEA UR8, UR8, UR4, 0x18 ;  /* 0x0000000408087291 */ /* 0x002fc6000f8ec03f */
[----:B------:R3:W-:Y:S01]  /*01c0*/  UTMACCTL.PF [UR20] ;  /* 0x00000000140079b9 */ /* 0x0007e20008040000 */
[----:B--2---:R-:W-:Y:S02]  /*01d0*/  ULEA UR9, UR6, UR5, 0x18 ;  /* 0x0000000506097291 */ /* 0x004fe4000f8ec03f */
[----:B------:R-:W-:-:S04]  /*01e0*/  UIADD3 UR4, -UR7, 0x100000, URZ ;  /* 0x0010000007047890 */ /* 0x000fc8000fffe13f */
[----:B------:R-:W-:Y:S02]  /*01f0*/  USHF.L.U32 UR5, UR4, 0xb, URZ ;  /* 0x0000000b04057899 */ /* 0x000fe4000800063f */
[----:B------:R-:W-:Y:S01]  /*0200*/  USHF.L.U32 UR4, UR4, 0x1, URZ ;  /* 0x0000000104047899 */ /* 0x000fe2000800063f */
[----:B------:R3:W-:Y:S01]  /*0210*/  UTMACCTL.PF [UR22] ;  /* 0x00000000160079b9 */ /* 0x0007e20008040000 */
[----:B------:R-:W-:-:S04]  /*0220*/  UIADD3 UR6, -UR10, 0x100000, URZ ;  /* 0x001000000a067890 */ /* 0x000fc8000fffe13f */
[----:B------:R-:W-:Y:S02]  /*0230*/  USHF.L.U32 UR7, UR6, 0xb, URZ ;  /* 0x0000000b06077899 */ /* 0x000fe4000800063f */
[----:B------:R-:W-:Y:S01]  /*0240*/  USHF.L.U32 UR6, UR6, 0x1, URZ ;  /* 0x0000000106067899 */ /* 0x000fe2000800063f */
[----:B------:R3:W-:Y:S01]  /*0250*/  UTMACCTL.PF [UR12] ;  /* 0x000000000c0079b9 */ /* 0x0007e20008040000 */
[----:B------:R-:W1:Y:S02]  /*0260*/  FENCE.VIEW.ASYNC.S ;  /* 0x00000000000073c6 */ /* 0x000e640000000000 */
[----:B-1----:R3:W1:Y:S01]  /*0270*/  SYNCS.EXCH.64 URZ, [UR8], UR14 ;  /* 0x0000000e083f75b2 */ /* 0x0026620008000100 */
[----:B------:R3:W2:Y:S01]  /*0280*/  SYNCS.EXCH.64 URZ, [UR8+0x8], UR16 ;  /* 0x00000810083f75b2 */ /* 0x0006a20008000100 */
[----:B------:R3:W4:Y:S06]  /*0290*/  SYNCS.EXCH.64 URZ, [UR9+0x10], UR4 ;  /* 0x00001004093f75b2 */ /* 0x00072c0008000100 */
[----:B------:R3:W5:Y:S01]  /*02a0*/  SYNCS.EXCH.64 URZ, [UR9+0x18], UR6 ;  /* 0x00001806093f75b2 */ /* 0x0007620008000100 */
[----:B------:R3:W1:Y:S01]  /*02b0*/  SYNCS.EXCH.64 URZ, [UR9+0x20], UR4 ;  /* 0x00002004093f75b2 */ /* 0x0006620008000100 */
[----:B------:R3:W1:Y:S02]  /*02c0*/  SYNCS.EXCH.64 URZ, [UR9+0x28], UR6 ;  /* 0x00002806093f75b2 */ /* 0x0006640008000100 */
[----:B---3--:R-:W-:Y:S01]  /*02d0*/  NOP ;  /* 0x0000000000007918 */ /* 0x008fe20000000000 */
.L_x_0:
[----:B------:R-:W-:Y:S01]  /*02e0*/  ISETP.GT.AND P0, PT, R0, 0x3, PT ;  /* 0x000000030000780c */ /* 0x000fe20003f04270 */
[----:B------:R-:W-:Y:S01]  /*02f0*/  NOP ;  /* 0x0000000000007918 */ /* 0x000fe20000000000 */
[----:B------:R-:W-:Y:S01]  /*0300*/  ULDC.U8 UR4, c[0x0][0x4a4] ;  /* 0x0001290000047ab9 */ /* 0x000fe20000000000 */
[----:B------:R-:W-:Y:S01]  /*0310*/  ULDC.U8 UR12, c[0x0][0x4a5] ;  /* 0x00012940000c7ab9 */ /* 0x000fe20000000000 */
[----:B------:R-:W-:Y:S01]  /*0320*/  ULDC.U8 UR6, c[0x0][0x4b0] ;  /* 0x00012c0000067ab9 */ /* 0x000fe20000000000 */
[----:B------:R-:W-:Y:S01]  /*0330*/  ULDC.U8 UR7, c[0x0][0x4b1] ;  /* 0x00012c4000077ab9 */ /* 0x000fe20000000000 */
[----:B------:R-:W-:Y:S01]  /*0340*/  ULDC.U8 UR10, c[0x0][0x4bd] ;  /* 0x00012f40000a7ab9 */ /* 0x000fe20000000000 */
[----:B------:R-:W-:Y:S01]  /*0350*/  ULDC.U8 UR5, c[0x0][0x4c8] ;  /* 0x0001320000057ab9 */ /* 0x000fe20000000000 */
[----:B------:R-:W-:Y:S01]  /*0360*/  ULDC.U8 UR14, c[0x0][0x4c9] ;  /* 0x00013240000e7ab9 */ /* 0x000fe20000000000 */
[----:B------:R-:W-:Y:S01]  /*0370*/  ULDC.U8 UR11, c[0x0][0x4bc] ;  /* 0x00012f00000b7ab9 */ /* 0x000fe20000000000 */
[----:B-12-45:R-:W-:Y:S06]  /*0380*/  BAR.SYNC.DEFER_BLOCKING 0x0 ;  /* 0x0000000000007b1d */ /* 0x036fec0000010000 */
[----:B------:R-:W-:Y:S05]  /*0390*/  @P0 BRA `(.L_x_1) ;  /* 0x0000000c00840947 */ /* 0x000fea0003800000 */
[----:B------:R-:W-:-:S08]  /*03a0*/  NOP ;  /* 0x0000000000007918 */ /* 0x000fd00000000000 */
[----:B------:R-:W1:-:S00]  /*03b0*/  USETMAXREG.DEALLOC.CTAPOOL 0x18 ;  /* 0x00000018000079c8 */ /* 0x000e4000080e0500 */
[----:B-1----:R-:W-:-:S13]  /*03c0*/  LOP3.LUT P0, RZ, R0, 0x3, RZ, 0xc0, !PT ;  /* 0x0000000300ff7812 */ /* 0x002fda000780c0ff */
[----:B------:R-:W-:Y:S05]  /*03d0*/  @P0 EXIT ;  /* 0x000000000000094d */ /* 0x000fea0003800000 */
[----:B------:R-:W1:Y:S01]  /*03e0*/  S2UR UR22, SR_CTAID.X ;  /* 0x00000000001679c3 */ /* 0x000e620000002500 */
[----:B------:R-:W-:Y:S01]  /*03f0*/  ULDC UR8, c[0x0][0x4b8] ;  /* 0x00012e0000087ab9 */ /* 0x000fe20000000800 */
[----:B------:R-:W-:Y:S01]  /*0400*/  ULDC.64 UR18, c[0x0][0x4a8] ;  /* 0x00012a0000127ab9 */ /* 0x000fe20000000a00 */
[----:B------:R-:W-:-:S05]  /*0410*/  IMAD.MOV.U32 R2, RZ, RZ, 0x1 ;  /* 0x00000001ff027424 */ /* 0x000fca00078e00ff */
[----:B------:R-:W2:Y:S01]  /*0420*/  LDC R0, c[0x0][0x488] ;  /* 0x00012200ff007b82 */ /* 0x000ea20000000800 */
[----:B-1----:R-:W-:-:S04]  /*0430*/  UIMAD.WIDE.U32 UR8, UR22, UR8, URZ ;  /* 0x00000008160872a5 */ /* 0x002fc8000f8e003f */
[----:B------:R-:W-:-:S04]  /*0440*/  UIADD3 UR8, -UR9, UR22, URZ ;  /* 0x0000001609087290 */ /* 0x000fc8000fffe13f */
[----:B------:R-:W-:Y:S01]  /*0450*/  USHF.R.U32.HI UR8, URZ, UR11, UR8 ;  /* 0x0000000b3f087299 */ /* 0x000fe20008011608 */
[----:B--2---:R-:W-:-:S03]  /*0460*/  ISETP.LE.AND P0, PT, R0, UR22, PT ;  /* 0x0000001600007c0c */ /* 0x004fc6000bf03270 */
[----:B------:R-:W-:-:S04]  /*0470*/  UIADD3 UR8, UR9, UR8, URZ ;  /* 0x0000000809087290 */ /* 0x000fc8000fffe03f */
[----:B------:R-:W-:-:S03]  /*0480*/  USHF.R.U32.HI UR13, URZ, UR10, UR8 ;  /* 0x0000000a3f0d7299 */ /* 0x000fc60008011608 */
[----:B------:R-:W-:Y:S01]  /*0490*/  ULDC UR8, c[0x0][0x4cc] ;  /* 0x0001330000087ab9 */ /* 0x000fe20000000800 */
[----:B------:R-:W-:Y:S02]  /*04a0*/  UIADD3 UR16, -UR13, URZ, URZ ;  /* 0x0000003f0d107290 */ /* 0x000fe4000fffe13f */
[----:B------:R-:W-:-:S03]  /*04b0*/  UISETP.GE.AND UP0, UPT, UR13, UR8, UPT ;  /* 0x000000080d00728c */ /* 0x000fc6000bf06270 */
[----:B------:R-:W-:Y:S01]  /*04c0*/  ULDC UR8, c[0x0][0x4b4] ;  /* 0x00012d0000087ab9 */ /* 0x000fe20000000800 */
[----:B------:R-:W-:Y:S02]  /*04d0*/  USEL UR15, UR6, UR5, !UP0 ;  /* 0x00000005060f7287 */ /* 0x000fe4000c000000 */
[----:B------:R-:W-:Y:S02]  /*04e0*/  UIMAD UR16, UR16, UR8, UR22 ;  /* 0x00000008101072a4 */ /* 0x000fe4000f8e0216 */
[----:B------:R-:W-:-:S03]  /*04f0*/  ULOP3.LUT UR15, UR15, 0xff, URZ, 0xc0, !UPT ;  /* 0x000000ff0f0f7892 */ /* 0x000fc6000f8ec03f */
[----:B------:R-:W-:Y:S01]  /*0500*/  @UP0 ULDC UR19, c[0x0][0x4c4] ;  /* 0x0001310000130ab9 */ /* 0x000fe20000000800 */
[----:B------:R-:W-:Y:S01]  /*0510*/  @UP0 ULDC UR18, c[0x0][0x4c0] ;  /* 0x0001300000120ab9 */ /* 0x000fe20000000800 */
[----:B------:R-:W-:Y:S02]  /*0520*/  UIMAD.WIDE.U32 UR8, UR16, UR19, URZ ;  /* 0x00000013100872a5 */ /* 0x000fe4000f8e003f */
[----:B------:R-:W-:Y:S02]  /*0530*/  USEL UR8, UR7, UR14, !UP0 ;  /* 0x0000000e07087287 */ /* 0x000fe4000c000000 */
[----:B------:R-:W-:Y:S02]  /*0540*/  UIADD3 UR17, UR16, -UR9, URZ ;  /* 0x8000000910117290 */ /* 0x000fe4000fffe03f */
[----:B------:R-:W-:Y:S02]  /*0550*/  ULOP3.LUT UR8, UR8, 0xff, URZ, 0xc0, !UPT ;  /* 0x000000ff08087892 */ /* 0x000fe4000f8ec03f */
[----:B------:R-:W-:-:S04]  /*0560*/  USHF.R.U32.HI UR15, URZ, UR15, UR17 ;  /* 0x0000000f3f0f7299 */ /* 0x000fc80008011611 */
[----:B------:R-:W-:-:S04]  /*0570*/  UIADD3 UR15, UR9, UR15, URZ ;  /* 0x0000000f090f7290 */ /* 0x000fc8000fffe03f */
[----:B------:R-:W-:-:S04]  /*0580*/  USHF.R.U32.HI UR15, URZ, UR8, UR15 ;  /* 0x000000083f0f7299 */ /* 0x000fc8000801160f */
[----:B------:R-:W-:-:S04]  /*0590*/  UIADD3 UR8, -UR15, URZ, URZ ;  /* 0x0000003f0f087290 */ /* 0x000fc8000fffe13f */
[----:B------:R-:W-:-:S03]  /*05a0*/  UIMAD UR18, UR18, UR8, UR16 ;  /* 0x00000008121272a4 */ /* 0x000fc6000f8e0210 */
[----:B------:R-:W-:Y:S01]  /*05b0*/  ULDC.64 UR16, c[0x0][0x498] ;  /* 0x0001260000107ab9 */ /* 0x000fe20000000a00 */
[----:B------:R-:W-:Y:S01]  /*05c0*/  ULDC UR8, c[0x0][0x4a0] ;  /* 0x0001280000087ab9 */ /* 0x000fe20000000800 */
[----:B------:R-:W-:-:S04]  /*05d0*/  UIMAD UR18, UR13, UR16, UR18 ;  /* 0x000000100d1272a4 */ /* 0x000fc8000f8e0212 */
[----:B------:R-:W-:-:S04]  /*05e0*/  UIMAD.WIDE.U32 UR8, UR18, UR8, URZ ;  /* 0x00000008120872a5 */ /* 0x000fc8000f8e003f */
[----:B------:R-:W-:-:S04]  /*05f0*/  UIADD3 UR8, UR18, -UR9, URZ ;  /* 0x8000000912087290 */ /* 0x000fc8000fffe03f */
[----:B------:R-:W-:-:S04]  /*0600*/  USHF.R.U32.HI UR8, URZ, UR4, UR8 ;  /* 0x000000043f087299 */ /* 0x000fc80008011608 */
[----:B------:R-:W-:-:S04]  /*0610*/  UIADD3 UR8, UR9, UR8, URZ ;  /* 0x0000000809087290 */ /* 0x000fc8000fffe03f */
[----:B------:R-:W-:-:S04]  /*0620*/  USHF.R.U32.HI UR21, URZ, UR12, UR8 ;  /* 0x0000000c3f157299 */ /* 0x000fc80008011608 */
[----:B------:R-:W-:-:S04]  /*0630*/  UIADD3 UR20, -UR21, URZ, URZ ;  /* 0x0000003f15147290 */ /* 0x000fc8000fffe13f */
[----:B------:R-:W-:Y:S01]  /*0640*/  UIMAD UR20, UR20, UR17, UR18 ;  /* 0x00000011141472a4 */ /* 0x000fe2000f8e0212 */
[----:B------:R-:W-:Y:S11]  /*0650*/  @P0 BRA `(.L_x_2) ;  /* 0x0000000800a80947 */ /* 0x000ff60003800000 */
[----:B------:R-:W1:Y:S01]  /*0660*/  S2UR UR4, SR_CgaCtaId ;  /* 0x00000000000479c3 */ /* 0x000e620000008800 */
[----:B------:R-:W-:Y:S01]  /*0670*/  UMOV UR33, 0x400 ;  /* 0x0000040000217882 */ /* 0x000fe20000000000 */
[----:B------:R-:W-:Y:S01]  /*0680*/  IMAD.MOV.U32 R0, RZ, RZ, -0x80000000 ;  /* 0x80000000ff007424 */ /* 0x000fe200078e00ff */
[----:B------:R-:W-:Y:S01]  /*0690*/  ULDC UR9, c[0x0][0x21c] ;  /* 0x0000870000097ab9 */ /* 0x000fe20000000800 */
[----:B------:R-:W-:Y:S01]  /*06a0*/  ULDC UR6, c[0x0][0x210] ;  /* 0x0000840000067ab9 */ /* 0x000fe20000000800 */
[----:B------:R-:W-:Y:S02]  /*06b0*/  UIADD3 UR8, UR9, -0x1, URZ ;  /* 0xffffffff09087890 */ /* 0x000fe4000fffe03f */
[----:B------:R-:W-:Y:S02]  /*06c0*/  UIADD3 UR6, UR9, -UR6, URZ ;  /* 0x8000000609067290 */ /* 0x000fe4000fffe03f */
[----:B------:R-:W-:Y:S02]  /*06d0*/  UIADD3 UR7, -UR9, URZ, URZ ;  /* 0x0000003f09077290 */ /* 0x000fe4000fffe13f */
[----:B------:R-:W-:-:S02]  /*06e0*/  USHF.R.S32.HI UR10, URZ, 0x1f, UR8 ;  /* 0x0000001f3f0a7899 */ /* 0x000fc40008011408 */
[----:B------:R-:W-:Y:S02]  /*06f0*/  USHF.R.S32.HI UR7, URZ, 0x1f, UR7 ;  /* 0x0000001f3f077899 */ /* 0x000fe40008011407 */
[----:B------:R-:W-:Y:S02]  /*0700*/  ULEA.HI UR10, UR10, UR8, URZ, 0x7 ;  /* 0x000000080a0a7291 */ /* 0x000fe4000f8f383f */
[----:B------:R-:W-:Y:S02]  /*0710*/  UISETP.GT.AND UP1, UPT, UR9, URZ, UPT ;  /* 0x0000003f0900728c */ /* 0x000fe4000bf24270 */
[----:B------:R-:W-:Y:S01]  /*0720*/  ULEA.HI UR9, UR7, -UR9, URZ, 0x7 ;  /* 0x8000000907097291 */ /* 0x000fe2000f8f383f */
[----:B------:R-:W-:Y:S01]  /*0730*/  UMOV UR12, 0x0 ;  /* 0x00000000000c7882 */ /* 0x000fe20000000000 */
[----:B------:R-:W-:Y:S02]  /*0740*/  UMOV UR13, 0x1 ;  /* 0x00000001000d7882 */ /* 0x000fe40000000000 */
[----:B------:R-:W-:-:S02]  /*0750*/  USHF.R.S32.HI UR9, URZ, 0x7, UR9 ;  /* 0x000000073f097899 */ /* 0x000fc40008011409 */
[----:B-1----:R-:W-:Y:S01]  /*0760*/  ULEA UR33, UR4, UR33, 0x18 ;  /* 0x0000002104217291 */ /* 0x002fe2000f8ec03f */
[----:B------:R-:W-:Y:S02]  /*0770*/  ULDC.64 UR16, c[0x0][0x198] ;  /* 0x0000660000107ab9 */ /* 0x000fe40000000a00 */
[----:B------:R-:W-:Y:S01]  /*0780*/  ULDC UR4, c[0x0][0x48c] ;  /* 0x0001230000047ab9 */ /* 0x000fe20000000800 */
[----:B------:R-:W-:Y:S02]  /*0790*/  @UP1 UIMAD.WIDE UR22, UR10, 0x2000000, UR12 ;  /* 0x020000000a1618a5 */ /* 0x000fe4000f8e020c */
[----:B------:R-:W-:Y:S02]  /*07a0*/  UIADD3 UR5, -UR15, UR4, URZ ;  /* 0x000000040f057290 */ /* 0x000fe4000fffe13f */
[----:B------:R-:W-:Y:S01]  /*07b0*/  UIADD3 UR9, -UR9, URZ, URZ ;  /* 0x0000003f09097290 */ /* 0x000fe2000fffe13f */
[----:B------:R-:W1:Y:S01]  /*07c0*/  SYNCS.PHASECHK.TRANS64.TRYWAIT P0, [UR33+0x18], R0 ;  /* 0x00001800ff0075a7 */ /* 0x000e620008000161 */
[----:B------:R-:W-:Y:S01]  /*07d0*/  ULEA UR5, UR5, UR6, 0x7 ;  /* 0x0000000605057291 */ /* 0x000fe2000f8e383f */
[----:B------:R-:W-:Y:S01]  /*07e0*/  ULDC.64 UR24, c[0x0][0x198] ;  /* 0x0000660000187ab9 */ /* 0x000fe20000000a00 */
[----:B------:R-:W-:-:S02]  /*07f0*/  UMOV UR10, URZ ;  /* 0x0000003f000a7c82 */ /* 0x000fc40008000000 */
[----:B------:R-:W-:Y:S02]  /*0800*/  UIADD3 UR11, -UR5, URZ, URZ ;  /* 0x0000003f050b7290 */ /* 0x000fe4000fffe13f */
[----:B------:R-:W-:Y:S02]  /*0810*/  UIADD3 UR6, UR5, -0x1, URZ ;  /* 0xffffffff05067890 */ /* 0x000fe4000fffe03f */
[----:B------:R-:W-:Y:S02]  /*0820*/  USHF.R.S32.HI UR8, URZ, 0x1f, UR11 ;  /* 0x0000001f3f087899 */ /* 0x000fe4000801140b */
[----:B------:R-:W-:Y:S02]  /*0830*/  USHF.R.S32.HI UR7, URZ, 0x1f, UR6 ;  /* 0x0000001f3f077899 */ /* 0x000fe40008011406 */
[----:B------:R-:W-:Y:S02]  /*0840*/  ULEA.HI UR8, UR8, -UR5, URZ, 0x7 ;  /* 0x8000000508087291 */ /* 0x000fe4000f8f383f */
[----:B------:R-:W-:-:S02]  /*0850*/  ULEA.HI UR7, UR7, UR6, URZ, 0x7 ;  /* 0x0000000607077291 */ /* 0x000fc4000f8f383f */
[----:B------:R-:W-:Y:S02]  /*0860*/  USHF.R.S32.HI UR8, URZ, 0x7, UR8 ;  /* 0x000000073f087899 */ /* 0x000fe40008011408 */
[----:B------:R-:W-:Y:S02]  /*0870*/  ULEA.HI.SX32 UR7, UR7, 0x1, 0x19 ;  /* 0x0000000107077891 */ /* 0x000fe4000f8fca3f */
[----:B------:R-:W-:Y:S02]  /*0880*/  UIADD3 UR8, -UR8, URZ, URZ ;  /* 0x0000003f08087290 */ /* 0x000fe4000fffe13f */
[----:B------:R-:W-:Y:S01]  /*0890*/  UISETP.GT.AND UP0, UPT, UR5, URZ, UPT ;  /* 0x0000003f0500728c */ /* 0x000fe2000bf04270 */
[----:B------:R-:W-:Y:S01]  /*08a0*/  UMOV UR12, UR20 ;  /* 0x00000014000c7c82 */ /* 0x000fe20008000000 */
[----:B------:R-:W-:Y:S01]  /*08b0*/  UMOV UR13, UR21 ;  /* 0x00000015000d7c82 */ /* 0x000fe20008000000 */
[----:B------:R-:W-:Y:S01]  /*08c0*/  UMOV UR18, 0x40 ;  /* 0x0000004000127882 */ /* 0x000fe20000000000 */
[----:B-1----:R-:W-:Y:S07]  /*08d0*/  @!P0 BRA `(.L_x_3) ;  /* 0x0000009800a88947 */ /* 0x002fee0003800000 */
.L_x_28:
[----:B------:R-:W-:Y:S01]  /*08e0*/  @!UP0 UMOV UR7, UR8 ;  /* 0x0000000800078c82 */ /* 0x000fe20008000000 */
[----:B------:R-:W-:Y:S01]  /*08f0*/  @UP1 UMOV UR9, UR23 ;  /* 0x0000001700091c82 */ /* 0x000fe20008000000 */
[----:B------:R-:W-:Y:S01]  /*0900*/  ELECT P0, URZ, PT ;  /* 0x00000000003f782f */ /* 0x000fe20003800000 */
[----:B------:R-:W-:Y:S02]  /*0910*/  UISETP.LT.AND UP2, UPT, UR7, UR9, UPT ;  /* 0x000000090700728c */ /* 0x000fe4000bf41270 */
[----:B------:R-:W-:Y:S02]  /*0920*/  UIADD3 UR6, UP0, UR16, 0xf0, URZ ;  /* 0x000000f010067890 */ /* 0x000fe4000ff1e03f */
[----:B------:R-:W-:Y:S02]  /*0930*/  USEL UR5, UR7, UR9, UP2 ;  /* 0x0000000907057287 */ /* 0x000fe40009000000 */
[----:B------:R-:W-:Y:S02]  /*0940*/  UIADD3 UR22, UP1, UR24, 0xf0, URZ ;  /* 0x000000f018167890 */ /* 0x000fe4000ff3e03f */
[----:B------:R-:W-:-:S02]  /*0950*/  USHF.L.U32 UR14, UR5, 0x7, URZ ;  /* 0x00000007050e7899 */ /* 0x000fc4000800063f */
[----:B------:R-:W-:Y:S02]  /*0960*/  UIADD3.X UR7, URZ, UR17, URZ, UP0, !UPT ;  /* 0x000000113f077290 */ /* 0x000fe400087fe43f */
[----:B------:R-:W-:Y:S01]  /*0970*/  @P0 IMAD.MOV.U32 R2, RZ, RZ, 0x8000 ;  /* 0x00008000ff020424 */ /* 0x000fe200078e00ff */
[----:B------:R-:W-:Y:S02]  /*0980*/  UIADD3 UR8, UR33, 0x10400, URZ ;  /* 0x0001040021087890 */ /* 0x000fe4000fffe03f */
[----:B------:R-:W-:Y:S02]  /*0990*/  UIADD3 UR9, UR33, 0x10, URZ ;  /* 0x0000001021097890 */ /* 0x000fe4000fffe03f */
[----:B------:R2:W-:Y:S01]  /*09a0*/  @P0 SYNCS.ARRIVE.TRANS64 RZ, [UR33+0x10], R2 ;  /* 0x00001002ffff09a7 */ /* 0x0005e20008000021 */
[----:B------:R-:W-:Y:S02]  /*09b0*/  UIADD3 UR11, UR14, -0x80, URZ ;  /* 0xffffff800e0b7890 */ /* 0x000fe4000fffe03f */
[----:B------:R-:W-:-:S02]  /*09c0*/  UIADD3 UR16, UR33, 0x14400, URZ ;  /* 0x0001440021107890 */ /* 0x000fc4000fffe03f */
[----:B------:R-:W-:Y:S02]  /*09d0*/  UIADD3 UR17, UR33, 0x10, URZ ;  /* 0x0000001021117890 */ /* 0x000fe4000fffe03f */
[----:B------:R-:W-:Y:S01]  /*09e0*/  UIADD3.X UR23, URZ, UR25, URZ, UP1, !UPT ;  /* 0x000000193f177290 */ /* 0x000fe20008ffe43f */
[----:B------:R-:W-:Y:S02]  /*09f0*/  UMOV UR19, UR11 ;  /* 0x0000000b00137c82 */ /* 0x000fe40008000000 */
[----:B------:R2:W-:Y:S06]  /*0a00*/  UTMALDG.4D [UR8], [UR6], desc[URZ] ;  /* 0x00003f08060075b4 */ /* 0x0005ec0008019000 */
[----:B------:R2:W-:Y:S01]  /*0a10*/  UTMALDG.4D [UR16], [UR22], desc[URZ] ;  /* 0x00003f10160075b4 */ /* 0x0005e20008019000 */
[----:B------:R-:W3:Y:S02]  /*0a20*/  SYNCS.PHASECHK.TRANS64.TRYWAIT P0, [UR33+0x8], R0 ;  /* 0x00000800ff0075a7 */ /* 0x000ee40008000161 */
[----:B--23--:R-:W-:Y:S05]  /*0a30*/  @!P0 BRA `(.L_x_4) ;  /* 0x0000009800708947 */ /* 0x00cfea0003800000 */
.L_x_29:
[----:B------:R-:W-:Y:S01]  /*0a40*/  ELECT P0, URZ, PT ;  /* 0x00000000003f782f */ /* 0x000fe20003800000 */
[----:B------:R-:W-:Y:S01]  /*0a50*/  ULDC.64 UR6, c[0x0][0x198] ;  /* 0x0000660000067ab9 */ /* 0x000fe20000000a00 */
[----:B------:R-:W-:Y:S02]  /*0a60*/  ULOP3.LUT UR15, URZ, UR15, URZ, 0x33, !UPT ;  /* 0x0000000f3f0f7292 */ /* 0x000fe4000f8e333f */
[----:B------:R-:W-:Y:S01]  /*0a70*/  UIADD3 UR6, UP0, UR6, 0x70, URZ ;  /* 0x0000007006067890 */ /* 0x000fe2000ff1e03f */
[----:B------:R-:W-:Y:S01]  /*0a80*/  ULDC.64 UR8, c[0x0][0x198] ;  /* 0x0000660000087ab9 */ /* 0x000fe20000000a00 */
[----:B------:R-:W-:Y:S02]  /*0a90*/  UIADD3 UR15, UR15, UR4, URZ ;  /* 0x000000040f0f7290 */ /* 0x000fe4000fffe03f */
[----:B------:R-:W-:Y:S02]  /*0aa0*/  UIADD3.X UR7, URZ, UR7, URZ, UP0, !UPT ;  /* 0x000000073f077290 */ /* 0x000fe400087fe43f */
[----:B------:R-:W-:-:S03]  /*0ab0*/  UISETP.GE.AND UP0, UPT, UR5, 0x2, UPT ;  /* 0x000000020500788c */ /* 0x000fc6000bf06270 */
[----:B------:R-:W-:Y:S01]  /*0ac0*/  @P0 IMAD.MOV.U32 R0, RZ, RZ, 0x8000 ;  /* 0x00008000ff000424 */ /* 0x000fe200078e00ff */
[----:B------:R-:W-:Y:S02]  /*0ad0*/  UIADD3 UR8, UP1, UR8, 0x70, URZ ;  /* 0x0000007008087890 */ /* 0x000fe4000ff3e03f */
[----:B------:R-:W-:Y:S01]  /*0ae0*/  USHF.L.U32 UR35, UR15, 0x7, URZ ;  /* 0x000000070f237899 */ /* 0x000fe2000800063f */
[----:B------:R2:W-:Y:S01]  /*0af0*/  @P0 SYNCS.ARRIVE.TRANS64 RZ, [UR33], R0 ;  /* 0x00000000ffff09a7 */ /* 0x0005e20008000021 */
[----:B------:R-:W-:Y:S01]  /*0b00*/  PLOP3.LUT P0, PT, PT, PT, UP0, 0x80, 0x0 ;  /* 0x000000000000781c */ /* 0x000fe20003f0f008 */
[----:B------:R-:W-:Y:S02]  /*0b10*/  UIADD3 UR32, UR33, 0x8400, URZ ;  /* 0x0000840021207890 */ /* 0x000fe4000fffe03f */
[----:B------:R-:W-:Y:S02]  /*0b20*/  UIADD3.X UR9, URZ, UR9, URZ, UP1, !UPT ;  /* 0x000000093f097290 */ /* 0x000fe40008ffe43f */
[----:B------:R-:W-:Y:S01]  /*0b30*/  UIADD3 UR16, UR33, 0xc400, URZ ;  /* 0x0000c40021107890 */ /* 0x000fe2000fffe03f */
[----:B------:R-:W-:Y:S01]  /*0b40*/  UMOV UR34, URZ ;  /* 0x0000003f00227c82 */ /* 0x000fe20008000000 */
[----:B------:R-:W-:Y:S01]  /*0b50*/  UMOV UR36, UR20 ;  /* 0x0000001400247c82 */ /* 0x000fe20008000000 */
[----:B------:R-:W-:Y:S01]  /*0b60*/  UMOV UR37, UR21 ;  /* 0x0000001500257c82 */ /* 0x000fe20008000000 */
[----:B------:R-:W-:Y:S01]  /*0b70*/  UMOV UR18, 0x40 ;  /* 0x0000004000127882 */ /* 0x000fe20000000000 */
[----:B------:R-:W-:Y:S01]  /*0b80*/  UMOV UR17, UR33 ;  /* 0x0000002100117c82 */ /* 0x000fe20008000000 */
[----:B------:R-:W-:Y:S01]  /*0b90*/  UMOV UR19, UR35 ;  /* 0x0000002300137c82 */ /* 0x000fe20008000000 */
[----:B------:R3:W-:Y:S01]  /*0ba0*/  UTMALDG.4D [UR32], [UR6], desc[URZ] ;  /* 0x00003f20060075b4 */ /* 0x0007e20008019000 */
[----:B--2---:R-:W-:Y:S01]  /*0bb0*/  IMAD.MOV.U32 R0, RZ, RZ, 0x1 ;  /* 0x00000001ff007424 */ /* 0x004fe200078e00ff */
[----:B------:R3:W-:Y:S02]  /*0bc0*/  UTMALDG.4D [UR16], [UR8], desc[URZ] ;  /* 0x00003f10080075b4 */ /* 0x0007e40008019000 */
[----:B---3--:R-:W-:Y:S05]  /*0bd0*/  @!P0 BRA `(.L_x_5) ;  /* 0x0000000000e08947 */ /* 0x008fea0003800000 */
[----:B------:R-:W-:Y:S01]  /*0be0*/  UIADD3 UR5, -UR5, URZ, URZ ;  /* 0x0000003f05057290 */ /* 0x000fe2000fffe13f */
[----:B-1----:R-:W-:Y:S01]  /*0bf0*/  IMAD.MOV.U32 R5, RZ, RZ, 0x1 ;  /* 0x00000001ff057424 */ /* 0x002fe200078e00ff */
[----:B------:R-:W-:-:S03]  /*0c00*/  UIADD3 UR19, UR14, -0x100, URZ ;  /* 0xffffff000e137890 */ /* 0x000fc6000fffe03f */
[----:B------:R-:W-:Y:S01]  /*0c10*/  ULDC.64 UR14, c[0x0][0x198] ;  /* 0x00006600000e7ab9 */ /* 0x000fe20000000a00 */
[----:B------:R-:W-:-:S08]  /*0c20*/  IMAD.U32 R4, RZ, RZ, UR5 ;  /* 0x00000005ff047e24 */ /* 0x000fd0000f8e00ff */
.L_x_8:
[----:B------:R-:W-:-:S05]  /*0c30*/  LOP3.LUT R0, R5, 0x1, RZ, 0x3c, !PT ;  /* 0x0000000105007812 */ /* 0x000fca00078e3cff */
[----:B------:R-:W-:-:S04]  /*0c40*/  IMAD.U32 R2, R0, -0x80000000, RZ ;  /* 0x8000000000027824 */ /* 0x000fc800078e00ff */
[----:B------:R-:W1:Y:S02]  /*0c50*/  SYNCS.PHASECHK.TRANS64.TRYWAIT P0, [UR33+0x18], R2 ;  /* 0x00001802ff0075a7 */ /* 0x000e640008000161 */
[----:B-1----:R-:W-:Y:S05]  /*0c60*/  @!P0 BRA `(.L_x_6) ;  /* 0x0000009800048947 */ /* 0x002fea0003800000 */
.L_x_31:
[----:B------:R-:W-:Y:S01]  /*0c70*/  ELECT P0, URZ, PT ;  /* 0x00000000003f782f */ /* 0x000fe20003800000 */
[----:B------:R-:W-:Y:S01]  /*0c80*/  VIADD R4, R4, 0x1 ;  /* 0x0000000104047836 */ /* 0x000fe20000000000 */
[----:B------:R-:W-:Y:S02]  /*0c90*/  UIADD3 UR4, UP0, UR14, 0xf0, URZ ;  /* 0x000000f00e047890 */ /* 0x000fe4000ff1e03f */
[----:B------:R-:W-:Y:S02]  /*0ca0*/  UIADD3 UR6, UP1, UR14, 0xf0, URZ ;  /* 0x000000f00e067890 */ /* 0x000fe4000ff3e03f */
[----:B------:R-:W-:Y:S01]  /*0cb0*/  UIADD3 UR16, UR33, 0x10400, URZ ;  /* 0x0001040021107890 */ /* 0x000fe2000fffe03f */
[----:B------:R-:W-:Y:S01]  /*0cc0*/  ISETP.NE.AND P1, PT, R4, -0x1, PT ;  /* 0xffffffff0400780c */ /* 0x000fe20003f25270 */
[----:B------:R-:W-:Y:S02]  /*0cd0*/  UIADD3 UR17, UR33, 0x10, URZ ;  /* 0x0000001021117890 */ /* 0x000fe4000fffe03f */
[----:B------:R-:W-:-:S02]  /*0ce0*/  UIADD3.X UR5, URZ, UR15, URZ, UP0, !UPT ;  /* 0x0000000f3f057290 */ /* 0x000fc400087fe43f */
[----:B------:R-:W-:Y:S01]  /*0cf0*/  UIADD3 UR8, UR33, 0x14400, URZ ;  /* 0x0001440021087890 */ /* 0x000fe2000fffe03f */
[----:B------:R-:W-:Y:S01]  /*0d00*/  @P0 IMAD.MOV.U32 R2, RZ, RZ, 0x8000 ;  /* 0x00008000ff020424 */ /* 0x000fe200078e00ff */
[----:B------:R-:W-:Y:S02]  /*0d10*/  UIADD3 UR9, UR33, 0x10, URZ ;  /* 0x0000001021097890 */ /* 0x000fe4000fffe03f */
[----:B------:R-:W-:Y:S01]  /*0d20*/  UIADD3.X UR7, URZ, UR15, URZ, UP1, !UPT ;  /* 0x0000000f3f077290 */ /* 0x000fe20008ffe43f */
[----:B------:R2:W-:Y:S01]  /*0d30*/  @P0 SYNCS.ARRIVE.TRANS64 RZ, [UR33+0x10], R2 ;  /* 0x00001002ffff09a7 */ /* 0x0005e20008000021 */
[----:B------:R-:W-:Y:S01]  /*0d40*/  UMOV UR18, URZ ;  /* 0x0000003f00127c82 */ /* 0x000fe20008000000 */
[----:B------:R-:W-:Y:S01]  /*0d50*/  UMOV UR10, 0x40 ;  /* 0x00000040000a7882 */ /* 0x000fe20000000000 */
[----:B------:R-:W-:Y:S01]  /*0d60*/  UMOV UR11, UR19 ;  /* 0x00000013000b7c82 */ /* 0x000fe20008000000 */
[----:B------:R-:W-:Y:S01]  /*0d70*/  UMOV UR12, UR20 ;  /* 0x00000014000c7c82 */ /* 0x000fe20008000000 */
[----:B------:R-:W-:Y:S01]  /*0d80*/  UMOV UR13, UR21 ;  /* 0x00000015000d7c82 */ /* 0x000fe20008000000 */
[----:B------:R3:W-:Y:S01]  /*0d90*/  UTMALDG.4D [UR16], [UR4], desc[URZ] ;  /* 0x00003f10040075b4 */ /* 0x0007e20008019000 */
[----:B------:R-:W-:Y:S01]  /*0da0*/  UIADD3 UR27, UR19, 0x80, URZ ;  /* 0x00000080131b7890 */ /* 0x000fe2000fffe03f */
[----:B--2---:R-:W-:Y:S01]  /*0db0*/  IMAD.U32 R2, R5, -0x80000000, RZ ;  /* 0x8000000005027824 */ /* 0x004fe200078e00ff */
[----:B------:R3:W-:Y:S03]  /*0dc0*/  UTMALDG.4D [UR8], [UR6], desc[URZ] ;  /* 0x00003f08060075b4 */ /* 0x0007e60008019000 */
[----:B------:R-:W2:Y:S02]  /*0dd0*/  SYNCS.PHASECHK.TRANS64.TRYWAIT P0, [UR33+0x28], R2 ;  /* 0x00002802ff0075a7 */ /* 0x000ea40008000161 */
[----:B--23--:R-:W-:Y:S05]  /*0de0*/  @!P0 BRA `(.L_x_7) ;  /* 0x0000009400c48947 */ /* 0x00cfea0003800000 */
.L_x_33:
[----:B------:R-:W-:Y:S01]  /*0df0*/  ELECT P0, URZ, PT ;  /* 0x00000000003f782f */ /* 0x000fe20003800000 */
[----:B-1----:R-:W-:Y:S01]  /*0e00*/  IMAD.MOV.U32 R5, RZ, RZ, R0 ;  /* 0x000000ffff057224 */ /* 0x002fe200078e0000 */
[----:B------:R-:W-:Y:S02]  /*0e10*/  UIADD3 UR4, UP0, UR14, 0x170, URZ ;  /* 0x000001700e047890 */ /* 0x000fe4000ff1e03f */
[----:B------:R-:W-:Y:S02]  /*0e20*/  UIADD3 UR6, UP1, UR14, 0x170, URZ ;  /* 0x000001700e067890 */ /* 0x000fe4000ff3e03f */
[----:B------:R-:W-:Y:S02]  /*0e30*/  UIADD3 UR24, UR33, 0x400, URZ ;  /* 0x0000040021187890 */ /* 0x000fe4000fffe03f */
        /* <DEDUP_REMOVED lines=8> */
[----:B------:R-:W-:Y:S01]  /*0ec0*/  UMOV UR28, UR20 ;  /* 0x00000014001c7c82 */ /* 0x000fe20008000000 */
[----:B------:R-:W-:Y:S01]  /*0ed0*/  UMOV UR29, UR21 ;  /* 0x00000015001d7c82 */ /* 0x000fe20008000000 */
[----:B------:R-:W-:Y:S01]  /*0ee0*/  UMOV UR10, 0x40 ;  /* 0x00000040000a7882 */ /* 0x000fe20000000000 */
[----:B------:R-:W-:Y:S01]  /*0ef0*/  UMOV UR12, UR20 ;  /* 0x00000014000c7c82 */ /* 0x000fe20008000000 */
[----:B------:R-:W-:Y:S01]  /*0f00*/  UMOV UR13, UR21 ;  /* 0x00000015000d7c82 */ /* 0x000fe20008000000 */
[----:B------:R-:W-:Y:S01]  /*0f10*/  UMOV UR11, UR27 ;  /* 0x0000001b000b7c82 */ /* 0x000fe20008000000 */
[----:B------:R2:W-:Y:S01]  /*0f20*/  UTMALDG.4D [UR24], [UR4], desc[URZ] ;  /* 0x00003f18040075b4 */ /* 0x0005e20008019000 */
[----:B------:R-:W-:Y:S01]  /*0f30*/  UIADD3 UR19, UR19, -0x80, URZ ;  /* 0xffffff8013137890 */ /* 0x000fe2000fffe03f */
[----:B------:R2:W-:Y:S02]  /*0f40*/  UTMALDG.4D [UR8], [UR6], desc[URZ] ;  /* 0x00003f08060075b4 */ /* 0x0005e40008019000 */
[----:B--2---:R-:W-:Y:S09]  /*0f50*/  @P1 BRA `(.L_x_8) ;  /* 0xfffffffc00341947 */ /* 0x004ff2000383ffff */
.L_x_5:
[----:B------:R-:W-:-:S04]  /*0f60*/  IMAD.U32 R2, R0, -0x80000000, RZ ;  /* 0x8000000000027824 */ /* 0x000fc800078e00ff */
[----:B------:R-:W2:Y:S02]  /*0f70*/  SYNCS.PHASECHK.TRANS64.TRYWAIT P0, [UR33+0x28], R2 ;  /* 0x00002802ff0075a7 */ /* 0x000ea40008000161 */
[----:B--2---:R-:W-:Y:S05]  /*0f80*/  @!P0 BRA `(.L_x_9) ;  /* 0x0000009400788947 */ /* 0x004fea0003800000 */
.L_x_35:
[----:B------:R-:W-:Y:S01]  /*0f90*/  ULDC.64 UR4, c[0x0][0x198] ;  /* 0x0000660000047ab9 */ /* 0x000fe20000000a00 */
[----:B------:R-:W-:Y:S01]  /*0fa0*/  ELECT P0, URZ, PT ;  /* 0x00000000003f782f */ /* 0x000fe20003800000 */
[----:B------:R-:W-:Y:S01]  /*0fb0*/  UIADD3 UR4, UP0, UR4, 0x170, URZ ;  /* 0x0000017004047890 */ /* 0x000fe2000ff1e03f */
[----:B------:R-:W-:Y:S01]  /*0fc0*/  ULDC.64 UR6, c[0x0][0x198] ;  /* 0x0000660000067ab9 */ /* 0x000fe20000000a00 */
[----:B------:R-:W-:Y:S02]  /*0fd0*/  UIADD3 UR16, UR33, 0x400, URZ ;  /* 0x0000040021107890 */ /* 0x000fe4000fffe03f */
[----:B------:R-:W-:Y:S02]  /*0fe0*/  UIADD3.X UR5, URZ, UR5, URZ, UP0, !UPT ;  /* 0x000000053f057290 */ /* 0x000fe400087fe43f */
[----:B------:R-:W-:Y:S02]  /*0ff0*/  UIADD3 UR6, UP0, UR6, 0x170, URZ ;  /* 0x0000017006067890 */ /* 0x000fe4000ff1e03f */
[----:B------:R-:W-:-:S02]  /*1000*/  UIADD3 UR17, UR33, 0x20, URZ ;  /* 0x0000002021117890 */ /* 0x000fc4000fffe03f */
[----:B------:R-:W-:Y:S02]  /*1010*/  UIADD3 UR8, UR33, 0x4400, URZ ;  /* 0x0000440021087890 */ /* 0x000fe4000fffe03f */
[----:B------:R-:W-:Y:S01]  /*1020*/  @P0 IMAD.MOV.U32 R2, RZ, RZ, 0x8000 ;  /* 0x00008000ff020424 */ /* 0x000fe200078e00ff */
[----:B------:R-:W-:Y:S02]  /*1030*/  UIADD3 UR9, UR33, 0x20, URZ ;  /* 0x0000002021097890 */ /* 0x000fe4000fffe03f */
[----:B------:R-:W-:Y:S01]  /*1040*/  UIADD3.X UR7, URZ, UR7, URZ, UP0, !UPT ;  /* 0x000000073f077290 */ /* 0x000fe200087fe43f */
[----:B------:R2:W-:Y:S01]  /*1050*/  @P0 SYNCS.ARRIVE.TRANS64 RZ, [UR33+0x20], R2 ;  /* 0x00002002ffff09a7 */ /* 0x0005e20008000021 */
[----:B------:R-:W-:Y:S01]  /*1060*/  UMOV UR18, URZ ;  /* 0x0000003f00127c82 */ /* 0x000fe20008000000 */
[----:B------:R-:W-:Y:S01]  /*1070*/  UMOV UR19, URZ ;  /* 0x0000003f00137c82 */ /* 0x000fe20008000000 */
[----:B------:R-:W-:Y:S01]  /*1080*/  UMOV UR10, 0x40 ;  /* 0x00000040000a7882 */ /* 0x000fe20000000000 */
[----:B------:R-:W-:Y:S01]  /*1090*/  UMOV UR11, URZ ;  /* 0x0000003f000b7c82 */ /* 0x000fe20008000000 */
[----:B------:R-:W-:Y:S01]  /*10a0*/  UMOV UR12, UR20 ;  /* 0x00000014000c7c82 */ /* 0x000fe20008000000 */
[----:B------:R-:W-:Y:S01]  /*10b0*/  UMOV UR13, UR21 ;  /* 0x00000015000d7c82 */ /* 0x000fe20008000000 */
[----:B------:R3:W-:Y:S01]  /*10c0*/  UTMALDG.4D [UR16], [UR4], desc[URZ] ;  /* 0x00003f10040075b4 */ /* 0x0007e20008019000 */
[----:B--2---:R-:W-:Y:S01]  /*10d0*/  LOP3.LUT R2, R0, 0x1, RZ, 0x3c, !PT ;  /* 0x0000000100027812 */ /* 0x004fe200078e3cff */
[----:B------:R3:W-:Y:S02]  /*10e0*/  UTMALDG.4D [UR8], [UR6], desc[URZ] ;  /* 0x00003f08060075b4 */ /* 0x0007e40008019000 */
[----:B---3--:R-:W-:-:S04]  /*10f0*/  NOP ;  /* 0x0000000000007918 */ /* 0x008fc80000000000 */
.L_x_2:
[----:B-1----:R-:W1:Y:S01]  /*1100*/  S2R R3, SR_CgaCtaId ;  /* 0x0000000000037919 */ /* 0x002e620000008800 */
[----:B------:R-:W-:Y:S01]  /*1110*/  MOV R0, 0x400 ;  /* 0x0000040000007802 */ /* 0x000fe20000000f00 */
[----:B------:R-:W-:-:S03]  /*1120*/  IMAD.U32 R2, R2, -0x80000000, RZ ;  /* 0x8000000002027824 */ /* 0x000fc600078e00ff */
[----:B-1----:R-:W-:-:S04]  /*1130*/  LEA R5, R3, R0, 0x18 ;  /* 0x0000000003057211 */ /* 0x002fc800078ec0ff */
[----:B------:R-:W1:Y:S02]  /*1140*/  SYNCS.PHASECHK.TRANS64.TRYWAIT P0, [R5+URZ+0x28], R2 ;  /* 0x00002802050075a7 */ /* 0x000e64000800017f */
[----:B-1----:R-:W-:Y:S05]  /*1150*/  @!P0 BRA `(.L_x_10) ;  /* 0x0000009400208947 */ /* 0x002fea0003800000 */
.L_x_37:
[----:B------:R-:W-:-:S13]  /*1160*/  ELECT P0, URZ, PT ;  /* 0x00000000003f782f */ /* 0x000fda0003800000 */
[----:B------:R-:W-:Y:S05]  /*1170*/  @!P0 EXIT ;  /* 0x000000000000894d */ /* 0x000fea0003800000 */
[----:B------:R-:W-:-:S04]  /*1180*/  IMAD.MOV.U32 R0, RZ, RZ, 0x8000 ;  /* 0x00008000ff007424 */ /* 0x000fc800078e00ff */
[----:B------:R-:W-:Y:S01]  /*1190*/  SYNCS.ARRIVE.TRANS64 RZ, [R5+URZ+0x20], R0 ;  /* 0x0000200005ff79a7 */ /* 0x000fe2000800003f */
[----:B------:R-:W-:Y:S05]  /*11a0*/  EXIT ;  /* 0x000000000000794d */ /* 0x000fea0003800000 */
.L_x_1:
[----:B------:R-:W-:-:S08]  /*11b0*/  NOP ;  /* 0x0000000000007918 */ /* 0x000fd00000000000 */
[----:B------:R-:W1:Y:S02]  /*11c0*/  USETMAXREG.TRY_ALLOC.CTAPOOL UP0, 0xf0 ;  /* 0x000000f0000079c8 */ /* 0x000e640008000600 */
[----:B-1----:R-:W-:-:S13]  /*11d0*/  PLOP3.LUT P0, PT, PT, PT, UP0, 0x80, 0x0 ;  /* 0x000000000000781c */ /* 0x002fda0003f0f008 */
[----:B------:R-:W-:Y:S05]  /*11e0*/  @!P0 BRA `(.L_x_1) ;  /* 0xfffffffc00f08947 */ /* 0x000fea000383ffff */
[----:B------:R-:W-:Y:S01]  /*11f0*/  VIADD R2, R11, 0xffffff80 ;  /* 0xffffff800b027836 */ /* 0x000fe20000000000 */
[----:B------:R-:W1:Y:S01]  /*1200*/  S2UR UR15, SR_CgaCtaId ;  /* 0x00000000000f79c3 */ /* 0x000e620000008800 */
[----:B------:R-:W-:-:S03]  /*1210*/  SHF.R.U32.HI R6, RZ, 0x7, R11 ;  /* 0x00000007ff067819 */ /* 0x000fc6000001160b */
[----:B------:R-:W-:-:S04]  /*1220*/  PRMT R3, R2, 0x9910, RZ ;  /* 0x0000991002037816 */ /* 0x000fc800000000ff */
[----:B------:R-:W-:-:S04]  /*1230*/  SHF.R.S32.HI R3, RZ, 0xf, R3 ;  /* 0x0000000fff037819 */ /* 0x000fc80000011403 */
[----:B------:R-:W-:-:S04]  /*1240*/  LOP3.LUT R9, R3, 0xffff, RZ, 0xc0, !PT ;  /* 0x0000ffff03097812 */ /* 0x000fc800078ec0ff */
[----:B------:R-:W-:-:S04]  /*1250*/  LEA.HI R3, R9, R2, RZ, 0x17 ;  /* 0x0000000209037211 */ /* 0x000fc800078fb8ff */
[----:B------:R-:W-:-:S04]  /*1260*/  PRMT R4, R3, 0x9910, RZ ;  /* 0x0000991003047816 */ /* 0x000fc800000000ff */
[----:B------:R-:W-:-:S04]  /*1270*/  SHF.R.S32.HI R4, RZ, 0x7, R4 ;  /* 0x00000007ff047819 */ /* 0x000fc80000011404 */
[----:B------:R-:W-:-:S05]  /*1280*/  PRMT R5, R4, 0x9910, RZ ;  /* 0x0000991004057816 */ /* 0x000fca00000000ff */
[C---:B------:R-:W-:Y:S02]  /*1290*/  IMAD.SHL.U32 R7, R5.reuse, 0x80, RZ ;  /* 0x0000008005077824 */ /* 0x040fe400078e00ff */
[----:B------:R-:W-:-:S03]  /*12a0*/  VIADD R4, R5, 0xffffffff ;  /* 0xffffffff05047836 */ /* 0x000fc60000000000 */
[----:B------:R-:W-:-:S04]  /*12b0*/  ISETP.NE.AND P0, PT, R2, R7, PT ;  /* 0x000000070200720c */ /* 0x000fc80003f05270 */
[----:B------:R-:W-:-:S13]  /*12c0*/  ISETP.LT.U32.AND P0, PT, R11, 0x80, P0 ;  /* 0x000000800b00780c */ /* 0x000fda0000701070 */
[----:B------:R-:W-:Y:S01]  /*12d0*/  @!P0 IMAD.MOV R4, RZ, RZ, R5 ;  /* 0x000000ffff048224 */ /* 0x000fe200078e0205 */
[----:B------:R-:W-:-:S05]  /*12e0*/  ISETP.NE.AND P0, PT, R6, 0x1, PT ;  /* 0x000000010600780c */ /* 0x000fca0003f05270 */
[----:B------:R-:W2:Y:S08]  /*12f0*/  SHFL.IDX PT, R4, R4, RZ, 0x1f ;  /* 0x00001fff04047589 */ /* 0x000eb000000e0000 */
[----:B------:R-:W-:Y:S06]  /*1300*/  @!P0 BAR.ARV 0x2, 0x100 ;  /* 0x0084000000008b1d */ /* 0x000fec0000002000 */
[----:B--2---:R-:W-:-:S13]  /*1310*/  R2UR UR8, R4 ;  /* 0x00000000040872ca */ /* 0x004fda00000e0000 */
[----:B------:R-:W-:-:S04]  /*1320*/  USHF.L.U32 UR8, UR8, 0x7, URZ ;  /* 0x0000000708087899 */ /* 0x000fc8000800063f */
[----:B------:R-:W-:-:S04]  /*1330*/  USHF.R.S32.HI UR9, URZ, 0x7, UR8 ;  /* 0x000000073f097899 */ /* 0x000fc80008011408 */
[----:B------:R-:W-:-:S04]  /*1340*/  ULEA.HI UR8, UR8, UR9, URZ, 0x1 ;  /* 0x0000000908087291 */ /* 0x000fc8000f8f083f */
[----:B------:R-:W-:-:S03]  /*1350*/  ULOP3.LUT UR13, UR8, 0xfffffffe, URZ, 0xc0, !UPT ;  /* 0xfffffffe080d7892 */ /* 0x000fc6000f8ec03f */
[----:B------:R-:W-:Y:S01]  /*1360*/  UMOV UR8, 0x400 ;  /* 0x0000040000087882 */ /* 0x000fe20000000000 */
[----:B------:R-:W-:Y:S02]  /*1370*/  UIADD3 UR9, UR9, -UR13, URZ ;  /* 0x8000000d09097290 */ /* 0x000fe4000fffe03f */
[----:B-1----:R-:W-:-:S04]  /*1380*/  ULEA UR8, UR15, UR8, 0x18 ;  /* 0x000000080f087291 */ /* 0x002fc8000f8ec03f */
[----:B------:R-:W-:Y:S02]  /*1390*/  ULEA UR13, UR9, UR8, 0xd ;  /* 0x00000008090d7291 */ /* 0x000fe4000f8e683f */
[----:B------:R-:W-:Y:S02]  /*13a0*/  UIADD3 UR16, UR8, 0x10400, URZ ;  /* 0x0001040008107890 */ /* 0x000fe4000fffe03f */
[----:B------:R-:W-:Y:S02]  /*13b0*/  UIADD3 UR15, UR13, 0x8400, URZ ;  /* 0x000084000d0f7890 */ /* 0x000fe4000fffe03f */
[----:B------:R-:W-:Y:S02]  /*13c0*/  USHF.R.U32.HI UR16, URZ, 0x4, UR16 ;  /* 0x000000043f107899 */ /* 0x000fe40008011610 */
[----:B------:R-:W-:Y:S02]  /*13d0*/  USHF.R.U32.HI UR15, URZ, 0x4, UR15 ;  /* 0x000000043f0f7899 */ /* 0x000fe4000801160f */
[----:B------:R-:W-:-:S02]  /*13e0*/  ULOP3.LUT UR16, UR16, 0x3fc0, URZ, 0xc0, !UPT ;  /* 0x00003fc010107892 */ /* 0x000fc4000f8ec03f */
[----:B------:R-:W-:Y:S02]  /*13f0*/  ULOP3.LUT UR15, UR15, 0x3fc0, URZ, 0xc0, !UPT ;  /* 0x00003fc00f0f7892 */ /* 0x000fe4000f8ec03f */
[----:B------:R-:W-:Y:S02]  /*1400*/  ULOP3.LUT UR42, UR16, 0x10000, URZ, 0xfc, !UPT ;  /* 0x00010000102a7892 */ /* 0x000fe4000f8efc3f */
[----:B------:R-:W-:Y:S01]  /*1410*/  ULOP3.LUT UR40, UR15, 0x10000, URZ, 0xfc, !UPT ;  /* 0x000100000f287892 */ /* 0x000fe2000f8efc3f */
[----:B------:R-:W-:Y:S01]  /*1420*/  LOP3.LUT R6, R3, 0xff80, RZ, 0xc0, !PT ;  /* 0x0000ff8003067812 */ /* 0x000fe200078ec0ff */
[----:B------:R-:W1:Y:S01]  /*1430*/  S2UR UR19, SR_CTAID.X ;  /* 0x00000000001379c3 */ /* 0x000e620000002500 */
[CC--:B------:R-:W-:Y:S01]  /*1440*/  LEA.HI R3, R9.reuse, R2.reuse, RZ, 0x15 ;  /* 0x0000000209037211 */ /* 0x0c0fe200078fa8ff */
[----:B------:R-:W-:Y:S01]  /*1450*/  ULDC UR16, c[0x0][0x4b8] ;  /* 0x00012e0000107ab9 */ /* 0x000fe20000000800 */
[-C--:B------:R-:W-:Y:S01]  /*1460*/  LEA.HI R4, R9, R2.reuse, RZ, 0x14 ;  /* 0x0000000209047211 */ /* 0x080fe200078fa0ff */
[----:B------:R-:W-:Y:S01]  /*1470*/  IMAD.MOV R9, RZ, RZ, -R6 ;  /* 0x000000ffff097224 */ /* 0x000fe200078e0a06 */
[----:B------:R-:W-:Y:S01]  /*1480*/  LOP3.LUT R7, R2, 0xffff, RZ, 0xc0, !PT ;  /* 0x0000ffff02077812 */ /* 0x000fe200078ec0ff */
[----:B------:R-:W-:Y:S01]  /*1490*/  UIADD3 UR36, UR40, 0x2, URZ ;  /* 0x0000000228247890 */ /* 0x000fe2000fffe03f */
[----:B------:R-:W-:Y:S01]  /*14a0*/  PRMT R6, R3, 0x9910, RZ ;  /* 0x0000991003067816 */ /* 0x000fe200000000ff */
[----:B------:R-:W-:Y:S01]  /*14b0*/  UIADD3 UR32, UR40, 0x4, URZ ;  /* 0x0000000428207890 */ /* 0x000fe2000fffe03f */
[C---:B------:R-:W-:Y:S01]  /*14c0*/  PRMT R8, R4.reuse, 0x9910, RZ ;  /* 0x0000991004087816 */ /* 0x040fe200000000ff */
[----:B------:R-:W-:Y:S01]  /*14d0*/  UIADD3 UR28, UR40, 0x6, URZ ;  /* 0x00000006281c7890 */ /* 0x000fe2000fffe03f */
[C---:B------:R-:W-:Y:S01]  /*14e0*/  LOP3.LUT R3, R4.reuse, 0xfff0, RZ, 0xc0, !PT ;  /* 0x0000fff004037812 */ /* 0x040fe200078ec0ff */
[----:B------:R-:W-:Y:S01]  /*14f0*/  UIADD3 UR24, UR40, 0x400, URZ ;  /* 0x0000040028187890 */ /* 0x000fe2000fffe03f */
[----:B------:R-:W-:Y:S01]  /*1500*/  LOP3.LUT R13, R4, 0xffff, RZ, 0xc0, !PT ;  /* 0x0000ffff040d7812 */ /* 0x000fe200078ec0ff */
[----:B------:R-:W-:Y:S01]  /*1510*/  UIADD3 UR20, UR40, 0x402, URZ ;  /* 0x0000040228147890 */ /* 0x000fe2000fffe03f */
[----:B------:R-:W-:Y:S01]  /*1520*/  LEA.HI R4, R7, R2, RZ, 0x12 ;  /* 0x0000000207047211 */ /* 0x000fe200078f90ff */
[----:B------:R-:W-:Y:S01]  /*1530*/  IMAD.MOV.U32 R7, RZ, RZ, R6 ;  /* 0x000000ffff077224 */ /* 0x000fe200078e0006 */
[----:B------:R-:W-:Y:S01]  /*1540*/  PRMT R9, R9, 0x7710, RZ ;  /* 0x0000771009097816 */ /* 0x000fe200000000ff */
[----:B------:R-:W-:Y:S01]  /*1550*/  IMAD.MOV.U32 R6, RZ, RZ, R8 ;  /* 0x000000ffff067224 */ /* 0x000fe200078e0008 */
[----:B------:R-:W-:Y:S01]  /*1560*/  LOP3.LUT R4, R4, 0xfffc, RZ, 0xc0, !PT ;  /* 0x0000fffc04047812 */ /* 0x000fe200078ec0ff */
[----:B------:R-:W-:Y:S01]  /*1570*/  IMAD.MOV R3, RZ, RZ, -R3 ;  /* 0x000000ffff037224 */ /* 0x000fe200078e0a03 */
[----:B------:R-:W-:Y:S01]  /*1580*/  UIADD3 UR38, UR42, 0x2, URZ ;  /* 0x000000022a267890 */ /* 0x000fe2000fffe03f */
[C---:B------:R-:W-:Y:S01]  /*1590*/  IMAD.IADD R8, R2.reuse, 0x1, R9 ;  /* 0x0000000102087824 */ /* 0x040fe200078e0209 */
[----:B------:R-:W-:Y:S01]  /*15a0*/  SHF.R.S32.HI R6, RZ, 0x4, R6 ;  /* 0x00000004ff067819 */ /* 0x000fe20000011406 */
[----:B------:R-:W-:Y:S01]  /*15b0*/  IMAD.MOV R12, RZ, RZ, -R4 ;  /* 0x000000ffff0c7224 */ /* 0x000fe200078e0a04 */
[----:B------:R-:W-:Y:S01]  /*15c0*/  PRMT R9, R3, 0x7710, RZ ;  /* 0x0000771003097816 */ /* 0x000fe200000000ff */
[----:B-1----:R-:W-:Y:S01]  /*15d0*/  UIMAD.WIDE.U32 UR16, UR19, UR16, URZ ;  /* 0x00000010131072a5 */ /* 0x002fe2000f8e003f */
[----:B------:R-:W-:Y:S01]  /*15e0*/  SHF.R.S32.HI R3, RZ, 0x5, R7 ;  /* 0x00000005ff037819 */ /* 0x000fe20000011407 */
[----:B------:R-:W-:Y:S01]  /*15f0*/  UIADD3 UR34, UR42, 0x4, URZ ;  /* 0x000000042a227890 */ /* 0x000fe2000fffe03f */
[----:B------:R-:W-:Y:S01]  /*1600*/  LEA.HI R7, R13, R6, RZ, 0x11 ;  /* 0x000000060d077211 */ /* 0x000fe200078f88ff */
[----:B------:R-:W-:Y:S01]  /*1610*/  IMAD.IADD R4, R2, 0x1, R9 ;  /* 0x0000000102047824 */ /* 0x000fe200078e0209 */
[----:B------:R-:W-:Y:S01]  /*1620*/  PRMT R9, R12, 0x7710, RZ ;  /* 0x000077100c097816 */ /* 0x000fe200000000ff */
[----:B------:R-:W-:Y:S01]  /*1630*/  UIADD3 UR15, -UR17, UR19, URZ ;  /* 0x00000013110f7290 */ /* 0x000fe2000fffe13f */
[----:B------:R-:W-:Y:S01]  /*1640*/  LOP3.LUT R7, R7, 0xfe, RZ, 0xc0, !PT ;  /* 0x000000fe07077812 */ /* 0x000fe200078ec0ff */
[----:B------:R-:W-:Y:S01]  /*1650*/  UIADD3 UR30, UR42, 0x6, URZ ;  /* 0x000000062a1e7890 */ /* 0x000fe2000fffe03f */
[----:B------:R-:W-:Y:S01]  /*1660*/  PRMT R10, R4, 0x9910, RZ ;  /* 0x00009910040a7816 */ /* 0x000fe200000000ff */
[----:B------:R-:W-:Y:S01]  /*1670*/  IMAD.IADD R4, R2, 0x1, R9 ;  /* 0x0000000102047824 */ /* 0x000fe200078e0209 */
[----:B------:R-:W-:Y:S01]  /*1680*/  PRMT R2, R8, 0x8880, RZ ;  /* 0x0000888008027816 */ /* 0x000fe200000000ff */
[----:B------:R-:W-:Y:S01]  /*1690*/  IMAD.MOV R7, RZ, RZ, -R7 ;  /* 0x000000ffff077224 */ /* 0x000fe200078e0a07 */
[----:B------:R-:W-:Y:S01]  /*16a0*/  PRMT R3, R3, 0x9910, RZ ;  /* 0x0000991003037816 */ /* 0x000fe200000000ff */
[----:B------:R-:W-:Y:S01]  /*16b0*/  USHF.R.U32.HI UR15, URZ, UR11, UR15 ;  /* 0x0000000b3f0f7299 */ /* 0x000fe2000801160f */
[----:B------:R-:W-:Y:S01]  /*16c0*/  PRMT R2, R2, 0x7710, RZ ;  /* 0x0000771002027816 */ /* 0x000fe200000000ff */
[----:B------:R-:W-:Y:S01]  /*16d0*/  UIADD3 UR26, UR42, 0x400, URZ ;  /* 0x000004002a1a7890 */ /* 0x000fe2000fffe03f */
[----:B------:R-:W-:Y:S01]  /*16e0*/  PRMT R7, R7, 0x7710, RZ ;  /* 0x0000771007077816 */ /* 0x000fe200000000ff */
[----:B------:R-:W-:Y:S01]  /*16f0*/  IMAD R9, R3, 0x10, R10 ;  /* 0x0000001003097824 */ /* 0x000fe200078e020a */
[----:B------:R-:W-:Y:S01]  /*1700*/  LOP3.LUT R3, R4, 0x80, RZ, 0xc0, !PT ;  /* 0x0000008004037812 */ /* 0x000fe200078ec0ff */
[----:B------:R-:W-:Y:S01]  /*1710*/  UIADD3 UR15, UR17, UR15, URZ ;  /* 0x0000000f110f7290 */ /* 0x000fe2000fffe03f */
[----:B------:R-:W-:Y:S01]  /*1720*/  SHF.R.U32.HI R2, RZ, 0x7, R2 ;  /* 0x00000007ff027819 */ /* 0x000fe20000011602 */
[----:B------:R-:W-:Y:S01]  /*1730*/  IMAD.IADD R6, R6, 0x1, R7 ;  /* 0x0000000106067824 */ /* 0x000fe200078e0207 */
[----:B------:R-:W-:Y:S01]  /*1740*/  LEA.HI R7, R3, R4, RZ, 0x19 ;  /* 0x0000000403077211 */ /* 0x000fe200078fc8ff */
[----:B------:R-:W-:Y:S01]  /*1750*/  USHF.R.U32.HI UR15, URZ, UR10, UR15 ;  /* 0x0000000a3f0f7299 */ /* 0x000fe2000801160f */
[----:B------:R-:W-:Y:S01]  /*1760*/  LOP3.LUT R3, R2, 0xff, RZ, 0xc0, !PT ;  /* 0x000000ff02037812 */ /* 0x000fe200078ec0ff */
[----:B------:R-:W-:Y:S01]  /*1770*/  ULDC UR11, c[0x0][0x4b4] ;  /* 0x00012d00000b7ab9 */ /* 0x000fe20000000800 */
[----:B------:R-:W-:Y:S01]  /*1780*/  ULDC UR10, c[0x0][0x4cc] ;  /* 0x00013300000a7ab9 */ /* 0x000fe20000000800 */
[----:B------:R-:W-:Y:S01]  /*1790*/  LOP3.LUT R7, R7, 0xfe, RZ, 0xc0, !PT ;  /* 0x000000fe07077812 */ /* 0x000fe200078ec0ff */
[----:B------:R-:W-:Y:S01]  /*17a0*/  UISETP.GE.AND UP0, UPT, UR15, UR10, UPT ;  /* 0x0000000a0f00728c */ /* 0x000fe2000bf06270 */
[-C--:B------:R-:W-:Y:S01]  /*17b0*/  LEA.HI R2, R3, R8.reuse, RZ, 0x1a ;  /* 0x0000000803027211 */ /* 0x080fe200078fd0ff */
[----:B------:R-:W-:Y:S01]  /*17c0*/  UIADD3 UR10, -UR15, URZ, URZ ;  /* 0x0000003f0f0a7290 */ /* 0x000fe2000fffe13f */
[----:B------:R-:W-:Y:S01]  /*17d0*/  PRMT R6, R6, 0x8880, RZ ;  /* 0x0000888006067816 */ /* 0x000fe200000000ff */
[----:B------:R-:W-:Y:S01]  /*17e0*/  IMAD.MOV R12, RZ, RZ, -R7 ;  /* 0x000000ffff0c7224 */ /* 0x000fe200078e0a07 */
[C---:B------:R-:W-:Y:S01]  /*17f0*/  PRMT R10, R2.reuse, 0x8880, RZ ;  /* 0x00008880020a7816 */ /* 0x040fe200000000ff */
[----:B------:R-:W-:Y:S01]  /*1800*/  UIMAD UR10, UR10, UR11, UR19 ;  /* 0x0000000b0a0a72a4 */ /* 0x000fe2000f8e0213 */
[----:B------:R-:W-:Y:S01]  /*1810*/  LOP3.LUT R2, R2, 0xfffc, RZ, 0xc0, !PT ;  /* 0x0000fffc02027812 */ /* 0x000fe200078ec0ff */
[----:B------:R-:W-:Y:S01]  /*1820*/  IMAD R6, R9, 0x8, R6 ;  /* 0x0000000809067824 */ /* 0x000fe200078e0206 */
[----:B------:R-:W-:Y:S01]  /*1830*/  PRMT R9, R12, 0x7710, RZ ;  /* 0x000077100c097816 */ /* 0x000fe200000000ff */
[----:B------:R-:W-:Y:S01]  /*1840*/  IMAD.MOV.U32 R7, RZ, RZ, R10 ;  /* 0x000000ffff077224 */ /* 0x000fe200078e000a */
[----:B------:R-:W-:Y:S01]  /*1850*/  ULDC.64 UR16, c[0x0][0x4a8] ;  /* 0x00012a0000107ab9 */ /* 0x000fe20000000a00 */
[----:B------:R-:W-:Y:S01]  /*1860*/  @UP0 ULDC UR17, c[0x0][0x4c4] ;  /* 0x0001310000110ab9 */ /* 0x000fe20000000800 */
[----:B------:R-:W-:Y:S01]  /*1870*/  USEL UR14, UR7, UR14, !UP0 ;  /* 0x0000000e070e7287 */ /* 0x000fe2000c000000 */
[----:B------:R-:W-:Y:S01]  /*1880*/  IMAD.IADD R16, R4, 0x1, R9 ;  /* 0x0000000104107824 */ /* 0x000fe200078e0209 */
[----:B------:R-:W-:Y:S01]  /*1890*/  USEL UR5, UR6, UR5, !UP0 ;  /* 0x0000000506057287 */ /* 0x000fe2000c000000 */
[----:B------:R-:W-:Y:S01]  /*18a0*/  SHF.R.S32.HI R7, RZ, 0x2, R7 ;  /* 0x00000002ff077819 */ /* 0x000fe20000011407 */
[----:B------:R-:W-:Y:S01]  /*18b0*/  UIMAD.WIDE.U32 UR6, UR10, UR17, URZ ;  /* 0x000000110a0672a5 */ /* 0x000fe2000f8e003f */
[----:B------:R-:W-:Y:S01]  /*18c0*/  IMAD.MOV R9, RZ, RZ, -R2 ;  /* 0x000000ffff097224 */ /* 0x000fe200078e0a02 */
[----:B------:R-:W-:Y:S01]  /*18d0*/  ULOP3.LUT UR5, UR5, 0xff, URZ, 0xc0, !UPT ;  /* 0x000000ff05057892 */ /* 0x000fe2000f8ec03f */
[----:B------:R-:W-:Y:S01]  /*18e0*/  LOP3.LUT R2, R7, 0xffff, RZ, 0xc0, !PT ;  /* 0x0000ffff07027812 */ /* 0x000fe200078ec0ff */
[----:B------:R-:W-:Y:S01]  /*18f0*/  UIADD3 UR6, UR10, -UR7, URZ ;  /* 0x800000070a067290 */ /* 0x000fe2000fffe03f */
[----:B------:R-:W-:Y:S01]  /*1900*/  IMAD.SHL.U32 R6, R6, 0x8, RZ ;  /* 0x0000000806067824 */ /* 0x000fe200078e00ff */
[----:B------:R-:W-:Y:S01]  /*1910*/  ULOP3.LUT UR14, UR14, 0xff, URZ, 0xc0, !UPT ;  /* 0x000000ff0e0e7892 */ /* 0x000fe2000f8ec03f */
[----:B------:R-:W-:Y:S01]  /*1920*/  SHF.R.U32.HI R2, RZ, 0x5, R2 ;  /* 0x00000005ff027819 */ /* 0x000fe20000011602 */
[----:B------:R-:W-:Y:S01]  /*1930*/  USHF.R.U32.HI UR5, URZ, UR5, UR6 ;  /* 0x000000053f057299 */ /* 0x000fe20008011606 */
[----:B------:R-:W-:Y:S01]  /*1940*/  PRMT R9, R9, 0x7710, RZ ;  /* 0x0000771009097816 */ /* 0x000fe200000000ff */
[----:B------:R-:W-:Y:S01]  /*1950*/  @UP0 ULDC UR16, c[0x0][0x4c0] ;  /* 0x0001300000100ab9 */ /* 0x000fe20000000800 */
[----:B------:R-:W-:Y:S01]  /*1960*/  LOP3.LUT R2, R2, 0x7, RZ, 0xc0, !PT ;  /* 0x0000000702027812 */ /* 0x000fe200078ec0ff */
[----:B------:R-:W-:Y:S01]  /*1970*/  UIADD3 UR5, UR7, UR5, URZ ;  /* 0x0000000507057290 */ /* 0x000fe2000fffe03f */
[----:B------:R-:W-:Y:S01]  /*1980*/  IADD3 R6, R6, UR8, R6 ;  /* 0x0000000806067c10 */ /* 0x000fe2000fffe006 */
[----:B------:R-:W-:Y:S01]  /*1990*/  IMAD.IADD R4, R8, 0x1, R9 ;  /* 0x0000000108047824 */ /* 0x000fe200078e0209 */
[----:B------:R-:W-:Y:S01]  /*19a0*/  ULDC UR6, c[0x0][0x4a0] ;  /* 0x0001280000067ab9 */ /* 0x000fe20000000800 */
[----:B------:R-:W-:Y:S01]  /*19b0*/  USHF.R.U32.HI UR44, URZ, UR14, UR5 ;  /* 0x0000000e3f2c7299 */ /* 0x000fe20008011605 */
[----:B------:R-:W-:Y:S01]  /*19c0*/  IMAD.IADD R2, R7, 0x1, R2 ;  /* 0x0000000107027824 */ /* 0x000fe200078e0202 */
[----:B------:R-:W-:Y:S01]  /*19d0*/  LEA.HI R3, R3, R8, RZ, 0x1d ;  /* 0x0000000803037211 */ /* 0x000fe200078fe8ff */
[C---:B------:R-:W-:Y:S01]  /*19e0*/  VIADD R10, R6.reuse, 0x18420 ;  /* 0x00018420060a7836 */ /* 0x040fe20000000000 */
[----:B------:R-:W-:Y:S01]  /*19f0*/  UIADD3 UR5, -UR44, URZ, URZ ;  /* 0x0000003f2c057290 */ /* 0x000fe2000fffe13f */
[----:B------:R-:W-:Y:S01]  /*1a00*/  VIADD R12, R6, 0x18440 ;  /* 0x00018440060c7836 */ /* 0x000fe20000000000 */
[----:B------:R-:W-:Y:S01]  /*1a10*/  LOP3.LUT R2, R2, 0xfff8, RZ, 0xc0, !PT ;  /* 0x0000fff802027812 */ /* 0x000fe200078ec0ff */
[----:B------:R-:W-:Y:S01]  /*1a20*/  VIADD R14, R6, 0x18460 ;  /* 0x00018460060e7836 */ /* 0x000fe20000000000 */
[----:B------:R-:W-:Y:S01]  /*1a30*/  UIMAD UR5, UR16, UR5, UR10 ;  /* 0x00000005100572a4 */ /* 0x000fe2000f8e020a */
[----:B------:R-:W-:Y:S01]  /*1a40*/  SHF.R.U32.HI R9, RZ, 0x3, R10 ;  /* 0x00000003ff097819 */ /* 0x000fe2000001160a */
[----:B------:R-:W-:Y:S01]  /*1a50*/  UIADD3 UR14, UR40, 0x406, URZ ;  /* 0x00000406280e7890 */ /* 0x000fe2000fffe03f */
[----:B------:R-:W-:Y:S01]  /*1a60*/  IMAD.MOV R2, RZ, RZ, -R2 ;  /* 0x000000ffff027224 */ /* 0x000fe200078e0a02 */
[----:B------:R-:W-:Y:S01]  /*1a70*/  ULDC.64 UR10, c[0x0][0x498] ;  /* 0x00012600000a7ab9 */ /* 0x000fe20000000a00 */
[----:B------:R-:W-:Y:S01]  /*1a80*/  LOP3.LUT R10, R10, 0x70, R9, 0x78, !PT ;  /* 0x000000700a0a7812 */ /* 0x000fe200078e7809 */
[----:B------:R-:W-:Y:S01]  /*1a90*/  UIMAD UR5, UR15, UR10, UR5 ;  /* 0x0000000a0f0572a4 */ /* 0x000fe2000f8e0205 */
[----:B------:R-:W1:Y:S01]  /*1aa0*/  LDC R9, c[0x0][0x488] ;  /* 0x00012200ff097b82 */ /* 0x000e620000000800 */
[----:B------:R-:W-:Y:S01]  /*1ab0*/  PRMT R2, R2, 0x7710, RZ ;  /* 0x0000771002027816 */ /* 0x000fe200000000ff */
[----:B------:R-:W-:Y:S01]  /*1ac0*/  UIADD3 UR16, UR40, 0x404, URZ ;  /* 0x0000040428107890 */ /* 0x000fe2000fffe03f */
[----:B------:R-:W-:Y:S01]  /*1ad0*/  SHF.R.U32.HI R13, RZ, 0x3, R12 ;  /* 0x00000003ff0d7819 */ /* 0x000fe2000001160c */
[----:B------:R-:W-:Y:S01]  /*1ae0*/  UIMAD.WIDE.U32 UR6, UR5, UR6, URZ ;  /* 0x00000006050672a5 */ /* 0x000fe2000f8e003f */
[----:B------:R-:W-:Y:S01]  /*1af0*/  SHF.R.U32.HI R15, RZ, 0x3, R14 ;  /* 0x00000003ff0f7819 */ /* 0x000fe2000001160e */
[----:B------:R-:W-:Y:S01]  /*1b00*/  IMAD.IADD R7, R7, 0x1, R2 ;  /* 0x0000000107077824 */ /* 0x000fe200078e0202 */
[----:B------:R-:W-:Y:S01]  /*1b10*/  PRMT R2, R3, 0x8880, RZ ;  /* 0x0000888003027816 */ /* 0x000fe200000000ff */
[----:B------:R-:W-:Y:S01]  /*1b20*/  UIADD3 UR6, UR5, -UR7, URZ ;  /* 0x8000000705067290 */ /* 0x000fe2000fffe03f */
[----:B------:R-:W-:Y:S01]  /*1b30*/  LOP3.LUT R12, R12, 0x70, R13, 0x78, !PT ;  /* 0x000000700c0c7812 */ /* 0x000fe200078e780d */
[----:B------:R-:W-:Y:S01]  /*1b40*/  UIADD3 UR22, UR42, 0x402, URZ ;  /* 0x000004022a167890 */ /* 0x000fe2000fffe03f */
[----:B------:R-:W-:Y:S01]  /*1b50*/  PRMT R8, R7, 0x9910, RZ ;  /* 0x0000991007087816 */ /* 0x000fe200000000ff */
[----:B------:R-:W-:Y:S01]  /*1b60*/  USHF.R.U32.HI UR6, URZ, UR4, UR6 ;  /* 0x000000043f067299 */ /* 0x000fe20008011606 */
[----:B------:R-:W-:Y:S01]  /*1b70*/  SHF.R.S32.HI R2, RZ, 0x5, R2 ;  /* 0x00000005ff027819 */ /* 0x000fe20000011402 */
[----:B------:R-:W-:Y:S01]  /*1b80*/  UIADD3 UR18, UR42, 0x404, URZ ;  /* 0x000004042a127890 */ /* 0x000fe2000fffe03f */
[----:B------:R-:W-:Y:S01]  /*1b90*/  LOP3.LUT R14, R14, 0x70, R15, 0x78, !PT ;  /* 0x000000700e0e7812 */ /* 0x000fe200078e780f */
[----:B------:R-:W-:Y:S01]  /*1ba0*/  UIADD3 UR7, UR7, UR6, URZ ;  /* 0x0000000607077290 */ /* 0x000fe2000fffe03f */
[----:B------:R-:W-:Y:S01]  /*1bb0*/  PRMT R2, R2, 0x9910, RZ ;  /* 0x0000991002027816 */ /* 0x000fe200000000ff */
[----:B------:R-:W-:Y:S01]  /*1bc0*/  IMAD R3, R5, 0x40, R8 ;  /* 0x0000004005037824 */ /* 0x000fe200078e0208 */
[----:B------:R-:W-:Y:S01]  /*1bd0*/  UIADD3 UR6, UR42, 0x406, URZ ;  /* 0x000004062a067890 */ /* 0x000fe2000fffe03f */
[----:B------:R-:W-:Y:S01]  /*1be0*/  VIADD R5, R6, 0x18400 ;  /* 0x0001840006057836 */ /* 0x000fe20000000000 */
[----:B------:R-:W-:Y:S01]  /*1bf0*/  USHF.R.U32.HI UR12, URZ, UR12, UR7 ;  /* 0x0000000c3f0c7299 */ /* 0x000fe20008011607 */
[----:B------:R-:W-:Y:S01]  /*1c00*/  IMAD R3, R2, 0x10, R3 ;  /* 0x0000001002037824 */ /* 0x000fe200078e0203 */
[----:B------:R-:W-:Y:S01]  /*1c10*/  PRMT R2, R16, 0x8880, RZ ;  /* 0x0000888010027816 */ /* 0x000fe200000000ff */
[----:B------:R-:W-:Y:S01]  /*1c20*/  UMOV UR37, 0x40000040 ;  /* 0x4000004000257882 */ /* 0x000fe20000000000 */
[----:B------:R-:W-:Y:S01]  /*1c30*/  UIADD3 UR4, -UR12, URZ, URZ ;  /* 0x0000003f0c047290 */ /* 0x000fe2000fffe13f */
[----:B------:R-:W-:Y:S01]  /*1c40*/  SHF.R.U32.HI R16, RZ, 0x3, R5 ;  /* 0x00000003ff107819 */ /* 0x000fe20000011605 */
[----:B------:R-:W-:Y:S01]  /*1c50*/  UMOV UR33, 0x40000040 ;  /* 0x4000004000217882 */ /* 0x000fe20000000000 */
[----:B-1----:R-:W-:Y:S01]  /*1c60*/  ISETP.LE.AND P0, PT, R9, UR19, PT ;  /* 0x0000001309007c0c */ /* 0x002fe2000bf03270 */
[----:B------:R-:W-:Y:S01]  /*1c70*/  UIMAD UR11, UR4, UR11, UR5 ;  /* 0x0000000b040b72a4 */ /* 0x000fe2000f8e0205 */
[----:B------:R-:W-:Y:S01]  /*1c80*/  LOP3.LUT R16, R5, 0x70, R16, 0x78, !PT ;  /* 0x0000007005107812 */ /* 0x000fe200078e7810 */
[----:B------:R-:W-:Y:S01]  /*1c90*/  UMOV UR29, 0x40000040 ;  /* 0x40000040001d7882 */ /* 0x000fe20000000000 */
[----:B------:R-:W-:Y:S01]  /*1ca0*/  UMOV UR25, 0x40000040 ;  /* 0x4000004000197882 */ /* 0x000fe20000000000 */
[----:B------:R-:W-:Y:S01]  /*1cb0*/  UMOV UR21, 0x40000040 ;  /* 0x4000004000157882 */ /* 0x000fe20000000000 */
[----:B------:R-:W-:Y:S01]  /*1cc0*/  UMOV UR17, 0x40000040 ;  /* 0x4000004000117882 */ /* 0x000fe20000000000 */
[----:B------:R-:W-:Y:S01]  /*1cd0*/  UMOV UR4, UR14 ;  /* 0x0000000e00047c82 */ /* 0x000fe20008000000 */
[----:B------:R-:W-:Y:S01]  /*1ce0*/  UMOV UR5, 0x40000040 ;  /* 0x4000004000057882 */ /* 0x000fe20000000000 */
[----:B------:R-:W-:Y:S01]  /*1cf0*/  UMOV UR39, 0x40000040 ;  /* 0x4000004000277882 */ /* 0x000fe20000000000 */
[----:B------:R-:W-:Y:S01]  /*1d00*/  UMOV UR35, 0x40000040 ;  /* 0x4000004000237882 */ /* 0x000fe20000000000 */
[----:B------:R-:W-:Y:S01]  /*1d10*/  UMOV UR31, 0x40000040 ;  /* 0x40000040001f7882 */ /* 0x000fe20000000000 */
[----:B------:R-:W-:Y:S01]  /*1d20*/  UMOV UR27, 0x40000040 ;  /* 0x40000040001b7882 */ /* 0x000fe20000000000 */
[----:B------:R-:W-:Y:S01]  /*1d30*/  UMOV UR23, 0x40000040 ;  /* 0x4000004000177882 */ /* 0x000fe20000000000 */
[----:B------:R-:W-:Y:S01]  /*1d40*/  UMOV UR19, 0x40000040 ;  /* 0x4000004000137882 */ /* 0x000fe20000000000 */
[----:B------:R-:W-:Y:S01]  /*1d50*/  UMOV UR7, 0x40000040 ;  /* 0x4000004000077882 */ /* 0x000fe20000000000 */
[----:B------:R-:W-:Y:S05]  /*1d60*/  @P0 EXIT ;  /* 0x000000000000094d */ /* 0x000fea0003800000 */
[----:B------:R-:W1:Y:S02]  /*1d70*/  SYNCS.PHASECHK.TRANS64.TRYWAIT P0, [UR8], RZ ;  /* 0x000000ffff0075a7 */ /* 0x000e640008000148 */
[----:B-1----:R-:W-:Y:S05]  /*1d80*/  @!P0 BRA `(.L_x_11) ;  /* 0x00000088002c8947 */ /* 0x002fea0003800000 */
.L_x_38:
[----:B------:R-:W2:Y:S01]  /*1d90*/  SYNCS.PHASECHK.TRANS64.TRYWAIT P0, [UR8+0x10], RZ ;  /* 0x000010ffff0075a7 */ /* 0x000ea20008000148 */
[----:B------:R-:W-:Y:S01]  /*1da0*/  UMOV UR41, 0x40000040 ;  /* 0x4000004000297882 */ /* 0x000fe20000000000 */
[----:B------:R-:W-:Y:S01]  /*1db0*/  UMOV UR43, 0x40000040 ;  /* 0x40000040002b7882 */ /* 0x000fe20000000000 */
[----:B--2---:R-:W-:Y:S05]  /*1dc0*/  @P0 BRA `(.L_x_12) ;  /* 0x0000000000080947 */ /* 0x004fea0003800000 */
[----:B------:R-:W2:Y:S02]  /*1dd0*/  SYNCS.PHASECHK.TRANS64.TRYWAIT P0, [UR8+0x10], RZ ;  /* 0x000010ffff0075a7 */ /* 0x000ea40008000148 */
[----:B--2---:R-:W-:Y:S05]  /*1de0*/  @!P0 BRA `(.L_x_13) ;  /* 0x00000088002c8947 */ /* 0x004fea0003800000 */
.L_x_12:
[----:B------:R-:W-:Y:S01]  /*1df0*/  WARPGROUP.ARRIVE ;  /* 0x00000000000079c5 */ /* 0x000fe20000000000 */
[----:B------:R-:W-:Y:S01]  /*1e00*/  ULDC UR10, c[0x0][0x48c] ;  /* 0x00012300000a7ab9 */ /* 0x000fe20000000800 */
[----:B------:R-:W-:Y:S01]  /*1e10*/  ULDC UR45, c[0x0][0x21c] ;  /* 0x00008700002d7ab9 */ /* 0x000fe20000000800 */
[----:B------:R-:W-:Y:S01]  /*1e20*/  ULDC UR51, c[0x0][0x210] ;  /* 0x0000840000337ab9 */ /* 0x000fe20000000800 */
[----:B------:R-:W-:Y:S01]  /*1e30*/  UIADD3 UR15, -UR45, URZ, URZ ;  /* 0x0000003f2d0f7290 */ /* 0x000fe2000fffe13f */
[----:B-1----:R-:W-:Y:S01]  /*1e40*/  IMAD.IADD R7, R4, 0x1, R4 ;  /* 0x0000000104077824 */ /* 0x002fe200078e0204 */
[----:B------:R-:W-:Y:S01]  /*1e50*/  HGMMA.64x128x16.F32 R24, gdesc[UR40], RZ, !UPT ;  /* 0x01e00000281879f0 */ /* 0x000fe2000c7008ff */
[----:B------:R-:W-:Y:S01]  /*1e60*/  UIADD3 UR41, -UR44, UR10, URZ ;  /* 0x0000000a2c297290 */ /* 0x000fe2000fffe13f */
[----:B------:R-:W-:Y:S01]  /*1e70*/  IMAD.MOV.U32 R21, RZ, RZ, -0x1 ;  /* 0xffffffffff157424 */ /* 0x000fe200078e00ff */
[----:B------:R-:W-:Y:S01]  /*1e80*/  UIADD3 UR14, UR45, -UR51, URZ ;  /* 0x800000332d0e7290 */ /* 0x000fe2000fffe03f */
[----:B------:R-:W-:Y:S01]  /*1e90*/  IMAD.MOV R7, RZ, RZ, -R7 ;  /* 0x000000ffff077224 */ /* 0x000fe200078e0a07 */
[----:B------:R-:W-:-:S02]  /*1ea0*/  USHF.R.S32.HI UR43, URZ, 0x1f, UR15 ;  /* 0x0000001f3f2b7899 */ /* 0x000fc4000801140f */
[----:B------:R-:W-:Y:S02]  /*1eb0*/  ULEA UR41, UR41, UR14, 0x7 ;  /* 0x0000000e29297291 */ /* 0x000fe4000f8e383f */
[----:B------:R-:W-:Y:S01]  /*1ec0*/  ULEA.HI UR50, UR43, -UR45, URZ, 0x7 ;  /* 0x8000002d2b327291 */ /* 0x000fe2000f8f383f */
[----:B------:R-:W-:Y:S01]  /*1ed0*/  PRMT R7, R7, 0x7710, RZ ;  /* 0x0000771007077816 */ /* 0x000fe200000000ff */
[----:B------:R-:W-:Y:S02]  /*1ee0*/  UIADD3 UR15, -UR41, URZ, URZ ;  /* 0x0000003f290f7290 */ /* 0x000fe4000fffe13f */
[----:B------:R-:W-:Y:S01]  /*1ef0*/  UIADD3 UR52, UR45, -0x1, URZ ;  /* 0xffffffff2d347890 */ /* 0x000fe2000fffe03f */
[----:B------:R-:W-:Y:S01]  /*1f00*/  LOP3.LUT R7, R7, 0xffff, RZ, 0xc0, !PT ;  /* 0x0000ffff07077812 */ /* 0x000fe200078ec0ff */
[----:B------:R-:W-:Y:S02]  /*1f10*/  UIADD3 UR14, UR41, -0x1, URZ ;  /* 0xffffffff290e7890 */ /* 0x000fe4000fffe03f */
[----:B------:R-:W-:Y:S01]  /*1f20*/  USHF.R.S32.HI UR43, URZ, 0x1f, UR15 ;  /* 0x0000001f3f2b7899 */ /* 0x000fe2000801140f */
[----:B------:R-:W-:Y:S01]  /*1f30*/  PRMT R7, R7, 0x8880, RZ ;  /* 0x0000888007077816 */ /* 0x000fe200000000ff */
[----:B------:R-:W-:-:S02]  /*1f40*/  UISETP.GT.AND UP1, UPT, UR45, URZ, UPT ;  /* 0x0000003f2d00728c */ /* 0x000fc4000bf24270 */
[----:B------:R-:W-:Y:S02]  /*1f50*/  USHF.R.S32.HI UR53, URZ, 0x1f, UR52 ;  /* 0x0000001f3f357899 */ /* 0x000fe40008011434 */
[----:B------:R-:W-:Y:S01]  /*1f60*/  USHF.R.S32.HI UR15, URZ, 0x1f, UR14 ;  /* 0x0000001f3f0f7899 */ /* 0x000fe2000801140e */
[C---:B------:R-:W-:Y:S01]  /*1f70*/  VIADD R8, R7.reuse, -UR51 ;  /* 0x8000003307087c36 */ /* 0x040fe20008000000 */
[----:B------:R-:W-:Y:S01]  /*1f80*/  ULEA.HI UR43, UR43, -UR41, URZ, 0x7 ;  /* 0x800000292b2b7291 */ /* 0x000fe2000f8f383f */
[----:B------:R-:W-:Y:S01]  /*1f90*/  VIADD R18, R7, UR45 ;  /* 0x0000002d07127c36 */ /* 0x000fe20008000000 */
[----:B------:R-:W-:Y:S02]  /*1fa0*/  UISETP.GT.AND UP0, UPT, UR41, URZ, UPT ;  /* 0x0000003f2900728c */ /* 0x000fe4000bf04270 */
[----:B------:R-:W-:Y:S01]  /*1fb0*/  ULEA.HI UR53, UR53, UR52, URZ, 0x7 ;  /* 0x0000003435357291 */ /* 0x000fe2000f8f383f */
[----:B------:R-:W-:Y:S01]  /*1fc0*/  IADD3 R8, R3, UR45, R8 ;  /* 0x0000002d03087c10 */ /* 0x000fe2000fffe008 */
[----:B------:R-:W-:-:S02]  /*1fd0*/  USHF.R.S32.HI UR50, URZ, 0x7, UR50 ;  /* 0x000000073f327899 */ /* 0x000fc40008011432 */
[----:B------:R-:W-:Y:S02]  /*1fe0*/  ULEA.HI UR15, UR15, UR14, URZ, 0x7 ;  /* 0x0000000e0f0f7291 */ /* 0x000fe4000f8f383f */
[----:B------:R-:W-:Y:S01]  /*1ff0*/  USHF.R.S32.HI UR43, URZ, 0x7, UR43 ;  /* 0x000000073f2b7899 */ /* 0x000fe2000801142b */
[----:B------:R-:W-:Y:S01]  /*2000*/  UMOV UR46, 0x0 ;  /* 0x00000000002e7882 */ /* 0x000fe20000000000 */
[----:B------:R-:W-:Y:S01]  /*2010*/  UMOV UR47, 0x1 ;  /* 0x00000001002f7882 */ /* 0x000fe20000000000 */
[----:B------:R-:W-:Y:S02]  /*2020*/  ULEA.HI.SX32 UR15, UR15, 0x1, 0x19 ;  /* 0x000000010f0f7891 */ /* 0x000fe4000f8fca3f */
[----:B------:R-:W-:Y:S02]  /*2030*/  @UP1 UIMAD.WIDE UR48, UR53, 0x2000000, UR46 ;  /* 0x02000000353018a5 */ /* 0x000fe4000f8e022e */
[----:B------:R-:W-:Y:S02]  /*2040*/  UIADD3 UR43, -UR43, URZ, URZ ;  /* 0x0000003f2b2b7290 */ /* 0x000fe4000fffe13f */
[----:B------:R-:W-:-:S02]  /*2050*/  UIADD3 UR50, -UR50, URZ, URZ ;  /* 0x0000003f32327290 */ /* 0x000fc4000fffe13f */
[----:B------:R-:W-:Y:S02]  /*2060*/  ULOP3.LUT UR14, URZ, UR44, URZ, 0x33, !UPT ;  /* 0x0000002c3f0e7292 */ /* 0x000fe4000f8e333f */
[----:B------:R-:W-:Y:S01]  /*2070*/  UIADD3 UR41, UR41, -0x80, URZ ;  /* 0xffffff8029297890 */ /* 0x000fe2000fffe03f */
[----:B------:R-:W-:Y:S02]  /*2080*/  @!UP0 UMOV UR15, UR43 ;  /* 0x0000002b000f8c82 */ /* 0x000fe40008000000 */
[----:B------:R-:W-:Y:S01]  /*2090*/  @UP1 UMOV UR50, UR49 ;  /* 0x0000003100321c82 */ /* 0x000fe20008000000 */
[----:B------:R-:W-:Y:S02]  /*20a0*/  UIADD3 UR10, UR14, UR10, URZ ;  /* 0x0000000a0e0a7290 */ /* 0x000fe4000fffe03f */
[----:B------:R-:W-:Y:S02]  /*20b0*/  UISETP.LT.AND UP0, UPT, UR15, UR50, UPT ;  /* 0x000000320f00728c */ /* 0x000fe4000bf01270 */
[----:B------:R-:W-:-:S02]  /*20c0*/  USHF.L.U32 UR10, UR10, 0x7, URZ ;  /* 0x000000070a0a7899 */ /* 0x000fc4000800063f */
[----:B------:R-:W-:Y:S02]  /*20d0*/  USEL UR50, UR15, UR50, UP0 ;  /* 0x000000320f327287 */ /* 0x000fe40008000000 */
[----:B------:R-:W-:Y:S02]  /*20e0*/  USHF.R.S32.HI UR43, URZ, 0x1f, UR41 ;  /* 0x0000001f3f2b7899 */ /* 0x000fe40008011429 */
[----:B------:R-:W-:Y:S01]  /*20f0*/  UIADD3 UR14, UR50, -0x1, URZ ;  /* 0xffffffff320e7890 */ /* 0x000fe2000fffe03f */
[----:B------:R-:W-:Y:S01]  /*2100*/  VIADD R8, R8, UR10 ;  /* 0x0000000a08087c36 */ /* 0x000fe20008000000 */
[----:B------:R-:W-:Y:S01]  /*2110*/  ULDC UR15, c[0x0][0x480] ;  /* 0x00012000000f7ab9 */ /* 0x000fe20000000800 */
[----:B------:R-:W-:-:S03]  /*2120*/  ULEA.HI UR43, UR43, UR41, URZ, 0x7 ;  /* 0x000000292b2b7291 */ /* 0x000fc6000f8f383f */
[----:B------:R-:W-:Y:S01]  /*2130*/  VIMNMX R7, RZ, UR14, !PT ;  /* 0x0000000eff077c48 */ /* 0x000fe2000ffe0100 */
[----:B------:R-:W-:-:S04]  /*2140*/  USHF.R.S32.HI UR43, URZ, 0x7, UR43 ;  /* 0x000000073f2b7899 */ /* 0x000fc8000801142b */
[C---:B------:R-:W-:Y:S02]  /*2150*/  IMAD R18, R7.reuse, -0x80, R18 ;  /* 0xffffff8007127824 */ /* 0x040fe400078e0212 */
[----:B------:R-:W-:-:S05]  /*2160*/  IMAD R7, R7, -0x80, R8 ;  /* 0xffffff8007077824 */ /* 0x000fca00078e0208 */
[C-C-:B------:R-:W-:Y:S02]  /*2170*/  VIADDMNMX R9, R7.reuse, 0x1, R18.reuse, PT ;  /* 0x0000000107097846 */ /* 0x140fe40003800112 */
[----:B------:R-:W-:Y:S02]  /*2180*/  VIADDMNMX R18, R7, 0x9, R18, PT ;  /* 0x0000000907127846 */ /* 0x000fe40003800112 */
[----:B------:R-:W-:Y:S02]  /*2190*/  SHF.R.S32.HI R20, RZ, 0x1f, R9 ;  /* 0x0000001fff147819 */ /* 0x000fe40000011409 */
[----:B------:R-:W-:Y:S02]  /*21a0*/  SHF.R.S32.HI R7, RZ, 0x1f, R18 ;  /* 0x0000001fff077819 */ /* 0x000fe40000011412 */
[----:B------:R-:W-:Y:S02]  /*21b0*/  LEA.HI R20, R20, R9, RZ, 0x3 ;  /* 0x0000000914147211 */ /* 0x000fe400078f18ff */
[----:B------:R-:W-:-:S02]  /*21c0*/  LEA.HI R7, R7, R18, RZ, 0x3 ;  /* 0x0000001207077211 */ /* 0x000fc400078f18ff */
[----:B------:R-:W-:Y:S02]  /*21d0*/  LOP3.LUT R22, R20, 0xfffffff8, RZ, 0xc0, !PT ;  /* 0xfffffff814167812 */ /* 0x000fe400078ec0ff */
[----:B------:R-:W-:Y:S02]  /*21e0*/  SHF.R.S32.HI R20, RZ, 0x3, R20 ;  /* 0x00000003ff147819 */ /* 0x000fe40000011414 */
[CC--:B------:R-:W-:Y:S02]  /*21f0*/  ISETP.NE.AND P0, PT, R9.reuse, R22.reuse, PT ;  /* 0x000000160900720c */ /* 0x0c0fe40003f05270 */
[----:B------:R-:W-:Y:S02]  /*2200*/  IADD3 R13, -R20, 0x1, RZ ;  /* 0x00000001140d7810 */ /* 0x000fe40007ffe1ff */
[C---:B------:R-:W-:Y:S02]  /*2210*/  ISETP.LT.AND P0, PT, R9.reuse, RZ, P0 ;  /* 0x000000ff0900720c */ /* 0x040fe40000701270 */
[----:B------:R-:W-:Y:S01]  /*2220*/  VIADDMNMX R22, R9, -R22, 0x2, PT ;  /* 0x0000000209167446 */ /* 0x000fe20003800916 */
[----:B------:R-:W-:Y:S10]  /*2230*/  HGMMA.64x128x16.F32 R24, gdesc[UR36], R24 ;  /* 0x01e00000241879f0 */ /* 0x000ff40008700818 */
[----:B------:R-:W-:-:S05]  /*2240*/  @!P0 IMAD.MOV R13, RZ, RZ, -R20 ;  /* 0x000000ffff0d8224 */ /* 0x000fca00078e0a14 */
[----:B------:R-:W-:-:S04]  /*2250*/  IADD3 R22, -R22, R13, R13 ;  /* 0x0000000d16167210 */ /* 0x000fc80007ffe10d */
[----:B------:R-:W-:-:S05]  /*2260*/  VIMNMX R22, R22, -0x20, !PT ;  /* 0xffffffe016167848 */ /* 0x000fca0007fe0100 */
[----:B------:R-:W-:-:S05]  /*2270*/  VIADD R22, R22, 0x20 ;  /* 0x0000002016167836 */ /* 0x000fca0000000000 */
[----:B------:R-:W-:-:S04]  /*2280*/  SHF.R.U32.HI R22, RZ, R22, R21 ;  /* 0x00000016ff167219 */ /* 0x000fc80000011615 */
[C---:B------:R-:W-:Y:S02]  /*2290*/  R2P PR, R22.reuse, 0x7e ;  /* 0x0000007e16007804 */ /* 0x040fe40000000000 */
[----:B------:R-:W-:Y:S01]  /*22a0*/  LOP3.LUT R15, R22, 0x1, RZ, 0xc0, !PT ;  /* 0x00000001160f7812 */ /* 0x000fe200078ec0ff */
[----:B------:R-:W-:-:S12]  /*22b0*/  HGMMA.64x128x16.F32 R24, gdesc[UR32], R24 ;  /* 0x01e00000201879f0 */ /* 0x000fd80008700818 */
[----:B------:R-:W-:-:S12]  /*22c0*/  HGMMA.64x128x16.F32 R24, gdesc[UR28], R24 ;  /* 0x01e000001c1879f0 */ /* 0x000fd80008700818 */
[----:B------:R-:W-:-:S12]  /*22d0*/  HGMMA.64x128x16.F32 R24, gdesc[UR24], R24 ;  /* 0x01e00000181879f0 */ /* 0x000fd80008700818 */
[----:B------:R-:W-:-:S12]  /*22e0*/  HGMMA.64x128x16.F32 R24, gdesc[UR20], R24 ;  /* 0x01e00000141879f0 */ /* 0x000fd80008700818 */
[----:B------:R-:W-:-:S12]  /*22f0*/  HGMMA.64x128x16.F32 R24, gdesc[UR16], R24 ;  /* 0x01e00000101879f0 */ /* 0x000fd80008700818 */
[----:B------:R-:W-:Y:S03]  /*2300*/  HGMMA.64x128x16.F32 R24, gdesc[UR4], R24, gsb0 ;  /* 0x01e00000041879f0 */ /* 0x000fe60008000818 */
[----:B------:R-:W-:Y:S02]  /*2310*/  WARPGROUP.DEPBAR.LE gsb0, 0x0 ;  /* 0x00008000000079c5 */ /* 0x000fe40000010000 */
[----:B------:R-:W-:Y:S02]  /*2320*/  FSEL R9, R32, -INF , P4 ;  /* 0xff80000020097808 */ /* 0x000fe40002000000 */
[----:B------:R-:W-:Y:S02]  /*2330*/  FSEL R25, R25, -INF , P1 ;  /* 0xff80000019197808 */ /* 0x000fe40000800000 */
[----:B------:R-:W-:Y:S02]  /*2340*/  FSEL R28, R28, -INF , P2 ;  /* 0xff8000001c1c7808 */ /* 0x000fe40001000000 */
[----:B------:R-:W-:-:S02]  /*2350*/  FSEL R29, R29, -INF , P3 ;  /* 0xff8000001d1d7808 */ /* 0x000fc40001800000 */
[----:B------:R-:W-:Y:S02]  /*2360*/  FSEL R32, R33, -INF , P5 ;  /* 0xff80000021207808 */ /* 0x000fe40002800000 */
[----:B------:R-:W-:Y:S02]  /*2370*/  FSEL R13, R36, -INF , P6 ;  /* 0xff800000240d7808 */ /* 0x000fe40003000000 */
[----:B------:R-:W-:Y:S02]  /*2380*/  R2P PR, R22.B1, 0x7f ;  /* 0x0000007f16007804 */ /* 0x000fe40000001000 */
[----:B------:R-:W-:Y:S02]  /*2390*/  FMNMX R20, R25, R32, !PT ;  /* 0x0000002019147209 */ /* 0x000fe40007800000 */
[----:B------:R-:W-:Y:S02]  /*23a0*/  FMNMX R17, R28, R13, !PT ;  /* 0x0000000d1c117209 */ /* 0x000fe40007800000 */
[----:B------:R-:W-:-:S02]  /*23b0*/  FSEL R40, R40, -INF , P0 ;  /* 0xff80000028287808 */ /* 0x000fc40000000000 */
[----:B------:R-:W-:Y:S02]  /*23c0*/  FSEL R41, R41, -INF , P1 ;  /* 0xff80000029297808 */ /* 0x000fe40000800000 */
[----:B------:R-:W-:Y:S02]  /*23d0*/  FSEL R44, R44, -INF , P2 ;  /* 0xff8000002c2c7808 */ /* 0x000fe40001000000 */
[----:B------:R-:W-:Y:S02]  /*23e0*/  FSEL R45, R45, -INF , P3 ;  /* 0xff8000002d2d7808 */ /* 0x000fe40001800000 */
[----:B------:R-:W-:Y:S02]  /*23f0*/  FSEL R48, R48, -INF , P4 ;  /* 0xff80000030307808 */ /* 0x000fe40002000000 */
[----:B------:R-:W-:Y:S02]  /*2400*/  FSEL R49, R49, -INF , P5 ;  /* 0xff80000031317808 */ /* 0x000fe40002800000 */
[----:B------:R-:W-:-:S02]  /*2410*/  FSEL R52, R52, -INF , P6 ;  /* 0xff80000034347808 */ /* 0x000fc40003000000 */
[----:B------:R-:W-:Y:S02]  /*2420*/  R2P PR, R22.B2, 0x7f ;  /* 0x0000007f16007804 */ /* 0x000fe40000002000 */
[----:B------:R-:W-:Y:S02]  /*2430*/  FMNMX R20, R41, R20, !PT ;  /* 0x0000001429147209 */ /* 0x000fe40007800000 */
[----:B------:R-:W-:Y:S02]  /*2440*/  FMNMX R17, R44, R17, !PT ;  /* 0x000000112c117209 */ /* 0x000fe40007800000 */
[----:B------:R-:W-:Y:S02]  /*2450*/  FSEL R56, R56, -INF , P0 ;  /* 0xff80000038387808 */ /* 0x000fe40000000000 */
[----:B------:R-:W-:Y:S02]  /*2460*/  ISETP.NE.U32.AND P0, PT, R15, 0x1, PT ;  /* 0x000000010f00780c */ /* 0x000fe40003f05070 */
[----:B------:R-:W-:-:S02]  /*2470*/  FSEL R57, R57, -INF , P1 ;  /* 0xff80000039397808 */ /* 0x000fc40000800000 */
[----:B------:R-:W-:Y:S02]  /*2480*/  FSEL R24, R24, -INF , !P0 ;  /* 0xff80000018187808 */ /* 0x000fe40004000000 */
[----:B------:R-:W-:Y:S02]  /*2490*/  LOP3.LUT P0, RZ, R22, 0x80, RZ, 0xc0, !PT ;  /* 0x0000008016ff7812 */ /* 0x000fe4000780c0ff */
[----:B------:R-:W-:Y:S02]  /*24a0*/  FSEL R60, R60, -INF , P2 ;  /* 0xff8000003c3c7808 */ /* 0x000fe40001000000 */
[----:B------:R-:W-:Y:S02]  /*24b0*/  FSEL R36, R37, -INF , P0 ;  /* 0xff80000025247808 */ /* 0x000fe40000000000 */
[----:B------:R-:W-:Y:S02]  /*24c0*/  LOP3.LUT P0, RZ, R22, 0x8000, RZ, 0xc0, !PT ;  /* 0x0000800016ff7812 */ /* 0x000fe4000780c0ff */
[----:B------:R-:W-:-:S02]  /*24d0*/  FSEL R61, R61, -INF , P3 ;  /* 0xff8000003d3d7808 */ /* 0x000fc40001800000 */
[----:B------:R-:W-:Y:S02]  /*24e0*/  FSEL R53, R53, -INF , P0 ;  /* 0xff80000035357808 */ /* 0x000fe40000000000 */
[----:B------:R-:W-:Y:S02]  /*24f0*/  LOP3.LUT P0, RZ, R22, 0x800000, RZ, 0xc0, !PT ;  /* 0x0080000016ff7812 */ /* 0x000fe4000780c0ff */
        /* <DEDUP_REMOVED lines=8> */
[----:B------:R-:W-:Y:S02]  /*2580*/  ISETP.GT.AND P0, PT, R22, -0x1, PT ;  /* 0xffffffff1600780c */ /* 0x000fe40003f04270 */
[----:B------:R-:W-:-:S02]  /*2590*/  FMNMX R22, R29, R36, !PT ;  /* 0x000000241d167209 */ /* 0x000fc40007800000 */
[----:B------:R-:W-:Y:S02]  /*25a0*/  FMNMX R15, R40, R15, !PT ;  /* 0x0000000f280f7209 */ /* 0x000fe40007800000 */
[----:B------:R-:W-:Y:S02]  /*25b0*/  FMNMX R22, R45, R22, !PT ;  /* 0x000000162d167209 */ /* 0x000fe40007800000 */
[----:B------:R-:W-:Y:S02]  /*25c0*/  FMNMX R15, R48, R15, !PT ;  /* 0x0000000f300f7209 */ /* 0x000fe40007800000 */
[----:B------:R-:W-:Y:S02]  /*25d0*/  FMNMX R17, R52, R17, !PT ;  /* 0x0000001134117209 */ /* 0x000fe40007800000 */
[----:B------:R-:W-:Y:S02]  /*25e0*/  FMNMX R22, R53, R22, !PT ;  /* 0x0000001635167209 */ /* 0x000fe40007800000 */
[----:B------:R-:W-:-:S02]  /*25f0*/  FMNMX R15, R56, R15, !PT ;  /* 0x0000000f380f7209 */ /* 0x000fc40007800000 */
[----:B------:R-:W-:Y:S02]  /*2600*/  FMNMX R20, R57, R20, !PT ;  /* 0x0000001439147209 */ /* 0x000fe40007800000 */
[----:B------:R-:W-:Y:S02]  /*2610*/  FMNMX R17, R60, R17, !PT ;  /* 0x000000113c117209 */ /* 0x000fe40007800000 */
[----:B------:R-:W-:Y:S02]  /*2620*/  FMNMX R22, R61, R22, !PT ;  /* 0x000000163d167209 */ /* 0x000fe40007800000 */
[----:B------:R-:W-:Y:S02]  /*2630*/  FSEL R73, R73, -INF , P1 ;  /* 0xff80000049497808 */ /* 0x000fe40000800000 */
[----:B------:R-:W-:Y:S02]  /*2640*/  FSEL R76, R76, -INF , P2 ;  /* 0xff8000004c4c7808 */ /* 0x000fe40001000000 */
[----:B------:R-:W-:-:S02]  /*2650*/  FSEL R77, R77, -INF , P3 ;  /* 0xff8000004d4d7808 */ /* 0x000fc40001800000 */
[----:B------:R-:W-:Y:S02]  /*2660*/  FMNMX R15, R64, R15, !PT ;  /* 0x0000000f400f7209 */ /* 0x000fe40007800000 */
[----:B------:R-:W-:Y:S02]  /*2670*/  FMNMX R20, R65, R20, !PT ;  /* 0x0000001441147209 */ /* 0x000fe40007800000 */
[----:B------:R-:W-:Y:S02]  /*2680*/  FMNMX R17, R68, R17, !PT ;  /* 0x0000001144117209 */ /* 0x000fe40007800000 */
[----:B------:R-:W-:Y:S02]  /*2690*/  FMNMX R22, R69, R22, !PT ;  /* 0x0000001645167209 */ /* 0x000fe40007800000 */
[----:B------:R-:W-:Y:S02]  /*26a0*/  FSEL R85, R85, -INF , !P0 ;  /* 0xff80000055557808 */ /* 0x000fe40004000000 */
[----:B------:R-:W-:-:S02]  /*26b0*/  FSEL R80, R80, -INF , P4 ;  /* 0xff80000050507808 */ /* 0x000fc40002000000 */
[----:B------:R-:W-:Y:S02]  /*26c0*/  FSEL R81, R81, -INF , P5 ;  /* 0xff80000051517808 */ /* 0x000fe40002800000 */
[----:B------:R-:W-:Y:S02]  /*26d0*/  FSEL R84, R84, -INF , P6 ;  /* 0xff80000054547808 */ /* 0x000fe40003000000 */
[----:B------:R-:W-:Y:S02]  /*26e0*/  FMNMX R15, R72, R15, !PT ;  /* 0x0000000f480f7209 */ /* 0x000fe40007800000 */
[----:B------:R-:W-:Y:S02]  /*26f0*/  FMNMX R20, R73, R20, !PT ;  /* 0x0000001449147209 */ /* 0x000fe40007800000 */
[----:B------:R-:W-:Y:S02]  /*2700*/  FMNMX R17, R76, R17, !PT ;  /* 0x000000114c117209 */ /* 0x000fe40007800000 */
[----:B------:R-:W-:-:S02]  /*2710*/  FMNMX R22, R77, R22, !PT ;  /* 0x000000164d167209 */ /* 0x000fc40007800000 */
[----:B------:R-:W-:Y:S02]  /*2720*/  FMNMX R15, R80, R15, !PT ;  /* 0x0000000f500f7209 */ /* 0x000fe40007800000 */
[----:B------:R-:W-:Y:S02]  /*2730*/  FMNMX R20, R81, R20, !PT ;  /* 0x0000001451147209 */ /* 0x000fe40007800000 */
[----:B------:R-:W-:Y:S02]  /*2740*/  FMNMX R17, R84, R17, !PT ;  /* 0x0000001154117209 */ /* 0x000fe40007800000 */
[----:B------:R-:W-:Y:S02]  /*2750*/  FMNMX R22, R85, R22, !PT ;  /* 0x0000001655167209 */ /* 0x000fe40007800000 */
[----:B------:R-:W-:Y:S02]  /*2760*/  FMNMX R15, R15, R20, !PT ;  /* 0x000000140f0f7209 */ /* 0x000fe40007800000 */
[----:B------:R-:W-:-:S02]  /*2770*/  FMNMX R22, R17, R22, !PT ;  /* 0x0000001611167209 */ /* 0x000fc40007800000 */
[----:B------:R-:W-:Y:S02]  /*2780*/  SHF.R.S32.HI R17, RZ, 0x3, R7 ;  /* 0x00000003ff117819 */ /* 0x000fe40000011407 */
[----:B------:R-:W-:-:S05]  /*2790*/  FMNMX R22, R15, R22, !PT ;  /* 0x000000160f167209 */ /* 0x000fca0007800000 */
[----:B------:R-:W1:Y:S02]  /*27a0*/  SHFL.BFLY PT, R15, R22, 0x2, 0x1f ;  /* 0x0c401f00160f7f89 */ /* 0x000e6400000e0000 */
[----:B-1----:R-:W-:Y:S02]  /*27b0*/  FMNMX R20, R22, R15, !PT ;  /* 0x0000000f16147209 */ /* 0x002fe40007800000 */
[----:B------:R-:W-:-:S03]  /*27c0*/  LOP3.LUT R15, R7, 0xfffffff8, RZ, 0xc0, !PT ;  /* 0xfffffff8070f7812 */ /* 0x000fc600078ec0ff */
[----:B------:R-:W1:Y:S01]  /*27d0*/  SHFL.BFLY PT, R19, R20, 0x1, 0x1f ;  /* 0x0c201f0014137f89 */ /* 0x000e6200000e0000 */
[----:B------:R-:W-:-:S04]  /*27e0*/  ISETP.NE.AND P0, PT, R18, R15, PT ;  /* 0x0000000f1200720c */ /* 0x000fc80003f05270 */
[C---:B------:R-:W-:Y:S02]  /*27f0*/  ISETP.LT.AND P0, PT, R18.reuse, RZ, P0 ;  /* 0x000000ff1200720c */ /* 0x040fe40000701270 */
[----:B------:R-:W-:Y:S02]  /*2800*/  VIADDMNMX R18, R18, -R15, 0x2, PT ;  /* 0x0000000212127446 */ /* 0x000fe4000380090f */
[----:B-1----:R-:W-:Y:S02]  /*2810*/  FMNMX R7, R20, R19, !PT ;  /* 0x0000001314077209 */ /* 0x002fe40007800000 */
[----:B------:R-:W-:-:S07]  /*2820*/  IADD3 R19, -R17, 0x1, RZ ;  /* 0x0000000111137810 */ /* 0x000fce0007ffe1ff */
[----:B------:R-:W-:Y:S01]  /*2830*/  @!P0 IMAD.MOV R19, RZ, RZ, -R17 ;  /* 0x000000ffff138224 */ /* 0x000fe200078e0a11 */
[----:B------:R-:W-:-:S04]  /*2840*/  FSETP.NEU.AND P1, PT, R7, -INF , PT ;  /* 0xff8000000700780b */ /* 0x000fc80003f2d000 */
[----:B------:R-:W-:Y:S02]  /*2850*/  IADD3 R18, -R18, R19, R19 ;  /* 0x0000001312127210 */ /* 0x000fe40007ffe113 */
[----:B------:R-:W-:Y:S02]  /*2860*/  FSEL R15, R7, RZ, P1 ;  /* 0x000000ff070f7208 */ /* 0x000fe40000800000 */
[----:B------:R-:W-:-:S03]  /*2870*/  VIMNMX R18, R18, -0x20, !PT ;  /* 0xffffffe012127848 */ /* 0x000fc60007fe0100 */
[----:B------:R-:W-:Y:S02]  /*2880*/  FMUL R97, R15, UR15 ;  /* 0x0000000f0f617c20 */ /* 0x000fe40008400000 */
[----:B------:R-:W-:Y:S02]  /*2890*/  VIADD R15, R18, 0x20 ;  /* 0x00000020120f7836 */ /* 0x000fe40000000000 */
[--C-:B------:R-:W-:Y:S01]  /*28a0*/  FFMA R22, R9, UR15, -R97.reuse ;  /* 0x0000000f09167c23 */ /* 0x100fe20008000861 */
[--C-:B------:R-:W-:Y:S01]  /*28b0*/  FFMA R19, R25, UR15, -R97.reuse ;  /* 0x0000000f19137c23 */ /* 0x100fe20008000861 */
[----:B------:R-:W-:Y:S01]  /*28c0*/  FFMA R25, R13, UR15, -R97 ;  /* 0x0000000f0d197c23 */ /* 0x000fe20008000861 */
[----:B------:R-:W-:Y:S01]  /*28d0*/  SHF.R.U32.HI R15, RZ, R15, R21 ;  /* 0x0000000fff0f7219 */ /* 0x000fe20000011615 */
[--C-:B------:R-:W-:Y:S01]  /*28e0*/  FFMA R23, R32, UR15, -R97.reuse ;  /* 0x0000000f20177c23 */ /* 0x100fe20008000861 */
[--C-:B------:R-:W-:Y:S01]  /*28f0*/  FFMA R24, R24, UR15, -R97.reuse ;  /* 0x0000000f18187c23 */ /* 0x100fe20008000861 */
[--C-:B------:R-:W-:Y:S01]  /*2900*/  FFMA R20, R28, UR15, -R97.reuse ;  /* 0x0000000f1c147c23 */ /* 0x100fe20008000861 */
[C---:B------:R-:W-:Y:S01]  /*2910*/  R2P PR, R15.reuse, 0x7e ;  /* 0x0000007e0f007804 */ /* 0x040fe20000000000 */
[--C-:B------:R-:W-:Y:S01]  /*2920*/  FFMA R28, R36, UR15, -R97.reuse ;  /* 0x0000000f241c7c23 */ /* 0x100fe20008000861 */
[----:B------:R-:W-:Y:S01]  /*2930*/  LOP3.LUT R9, R15, 0x1, RZ, 0xc0, !PT ;  /* 0x000000010f097812 */ /* 0x000fe200078ec0ff */
[----:B------:R1:W2:Y:S01]  /*2940*/  MUFU.EX2 R18, R24 ;  /* 0x0000001800127308 */ /* 0x0002a20000000800 */
[--C-:B------:R-:W-:Y:S01]  /*2950*/  FFMA R21, R29, UR15, -R97.reuse ;  /* 0x0000000f1d157c23 */ /* 0x100fe20008000861 */
[----:B------:R-:W-:Y:S01]  /*2960*/  FSEL R90, R35, -INF , P5 ;  /* 0xff800000235a7808 */ /* 0x000fe20002800000 */
[--C-:B------:R-:W-:Y:S01]  /*2970*/  FFMA R29, R48, UR15, -R97.reuse ;  /* 0x0000000f301d7c23 */ /* 0x100fe20008000861 */
[----:B------:R-:W-:Y:S01]  /*2980*/  FSEL R17, R27, -INF , P1 ;  /* 0xff8000001b117808 */ /* 0x000fe20000800000 */
[--C-:B------:R-:W-:Y:S01]  /*2990*/  FFMA R27, R41, UR15, -R97.reuse ;  /* 0x0000000f291b7c23 */ /* 0x100fe20008000861 */
[----:B------:R-:W-:Y:S01]  /*29a0*/  FSEL R88, R30, -INF , P2 ;  /* 0xff8000001e587808 */ /* 0x000fe20001000000 */
[--C-:B------:R-:W-:Y:S01]  /*29b0*/  FFMA R41, R68, UR15, -R97.reuse ;  /* 0x0000000f44297c23 */ /* 0x100fe20008000861 */
[----:B------:R-:W-:Y:S01]  /*29c0*/  FSEL R89, R31, -INF , P3 ;  /* 0xff8000001f597808 */ /* 0x000fe20001800000 */
[--C-:B-1----:R-:W-:Y:S01]  /*29d0*/  FFMA R24, R40, UR15, -R97.reuse ;  /* 0x0000000f28187c23 */ /* 0x102fe20008000861 */
[----:B------:R-:W-:Y:S01]  /*29e0*/  FSEL R34, R34, -INF , P4 ;  /* 0xff80000022227808 */ /* 0x000fe20002000000 */
[--C-:B------:R-:W-:Y:S01]  /*29f0*/  FFMA R31, R52, UR15, -R97.reuse ;  /* 0x0000000f341f7c23 */ /* 0x100fe20008000861 */
[----:B------:R-:W-:Y:S01]  /*2a00*/  FSEL R35, R38, -INF , P6 ;  /* 0xff80000026237808 */ /* 0x000fe20003000000 */
[----:B------:R-:W1:Y:S01]  /*2a10*/  MUFU.EX2 R19, R19 ;  /* 0x0000001300137308 */ /* 0x000e620000000800 */
[----:B------:R-:W-:Y:S01]  /*2a20*/  R2P PR, R15.B1, 0x7f ;  /* 0x0000007f0f007804 */ /* 0x000fe20000001000 */
[--C-:B------:R-:W-:Y:S01]  /*2a30*/  FFMA R48, R77, UR15, -R97.reuse ;  /* 0x0000000f4d307c23 */ /* 0x100fe20008000861 */
[----:B------:R-:W-:Y:S01]  /*2a40*/  FMNMX R38, R88, R35, !PT ;  /* 0x0000002358267209 */ /* 0x000fe20007800000 */
[--C-:B------:R-:W-:Y:S01]  /*2a50*/  FFMA R33, R45, UR15, -R97.reuse ;  /* 0x0000000f2d217c23 */ /* 0x100fe20008000861 */
[--C-:B------:R-:W-:Y:S01]  /*2a60*/  FFMA R45, R61, UR15, -R97.reuse ;  /* 0x0000000f3d2d7c23 */ /* 0x100fe20008000861 */
[----:B------:R-:W-:Y:S01]  /*2a70*/  FSEL R91, R42, -INF , P0 ;  /* 0xff8000002a5b7808 */ /* 0x000fe20000000000 */
[--C-:B------:R-:W-:Y:S01]  /*2a80*/  FFMA R30, R49, UR15, -R97.reuse ;  /* 0x0000000f311e7c23 */ /* 0x100fe20008000861 */
[----:B------:R-:W-:Y:S01]  /*2a90*/  FSEL R92, R43, -INF , P1 ;  /* 0xff8000002b5c7808 */ /* 0x000fe20000800000 */
[----:B------:R-:W3:Y:S01]  /*2aa0*/  MUFU.EX2 R20, R20 ;  /* 0x0000001400147308 */ /* 0x000ee20000000800 */
[----:B------:R-:W-:Y:S01]  /*2ab0*/  FSEL R93, R46, -INF , P2 ;  /* 0xff8000002e5d7808 */ /* 0x000fe20001000000 */
[--C-:B------:R-:W-:Y:S01]  /*2ac0*/  FFMA R43, R72, UR15, -R97.reuse ;  /* 0x0000000f482b7c23 */ /* 0x100fe20008000861 */
[----:B------:R-:W-:Y:S01]  /*2ad0*/  FSEL R94, R47, -INF , P3 ;  /* 0xff8000002f5e7808 */ /* 0x000fe20001800000 */
[--C-:B------:R-:W-:Y:S01]  /*2ae0*/  FFMA R47, R76, UR15, -R97.reuse ;  /* 0x0000000f4c2f7c23 */ /* 0x100fe20008000861 */
[----:B------:R-:W-:Y:S01]  /*2af0*/  FSEL R95, R50, -INF , P4 ;  /* 0xff800000325f7808 */ /* 0x000fe20002000000 */
[--C-:B------:R-:W-:Y:S01]  /*2b00*/  FFMA R49, R80, UR15, -R97.reuse ;  /* 0x0000000f50317c23 */ /* 0x100fe20008000861 */
[----:B------:R-:W-:Y:S01]  /*2b10*/  FSEL R96, R51, -INF , P5 ;  /* 0xff80000033607808 */ /* 0x000fe20002800000 */
[----:B------:R-:W-:Y:S01]  /*2b20*/  MUFU.EX2 R21, R21 ;  /* 0x0000001500157308 */ /* 0x000fe20000000800 */
[----:B------:R-:W-:Y:S01]  /*2b30*/  FSEL R54, R54, -INF , P6 ;  /* 0xff80000036367808 */ /* 0x000fe20003000000 */
[--C-:B------:R-:W-:Y:S01]  /*2b40*/  FFMA R50, R81, UR15, -R97.reuse ;  /* 0x0000000f51327c23 */ /* 0x100fe20008000861 */
[----:B------:R-:W-:Y:S01]  /*2b50*/  R2P PR, R15.B2, 0x7f ;  /* 0x0000007f0f007804 */ /* 0x000fe20000002000 */
[----:B------:R-:W-:Y:S01]  /*2b60*/  FFMA R51, R84, UR15, -R97 ;  /* 0x0000000f54337c23 */ /* 0x000fe20008000861 */
[----:B------:R-:W-:-:S03]  /*2b70*/  FMNMX R37, R93, R38, !PT ;  /* 0x000000265d257209 */ /* 0x000fc60007800000 */
[----:B------:R-:W-:Y:S01]  /*2b80*/  FSEL R58, R58, -INF , P0 ;  /* 0xff8000003a3a7808 */ /* 0x000fe20000000000 */
[----:B------:R-:W-:Y:S01]  /*2b90*/  MUFU.EX2 R22, R22 ;  /* 0x0000001600167308 */ /* 0x000fe20000000800 */
[----:B------:R-:W-:Y:S02]  /*2ba0*/  ISETP.NE.U32.AND P0, PT, R9, 0x1, PT ;  /* 0x000000010900780c */ /* 0x000fe40003f05070 */
[----:B------:R-:W-:Y:S02]  /*2bb0*/  FSEL R59, R59, -INF , P1 ;  /* 0xff8000003b3b7808 */ /* 0x000fe40000800000 */
[----:B------:R-:W-:Y:S01]  /*2bc0*/  FSEL R13, R26, -INF , !P0 ;  /* 0xff8000001a0d7808 */ /* 0x000fe20004000000 */
[----:B------:R-:W-:Y:S01]  /*2bd0*/  FFMA R26, R44, UR15, -R97 ;  /* 0x0000000f2c1a7c23 */ /* 0x000fe20008000861 */
[----:B------:R-:W-:Y:S01]  /*2be0*/  LOP3.LUT P0, RZ, R15, 0x80, RZ, 0xc0, !PT ;  /* 0x000000800fff7812 */ /* 0x000fe2000780c0ff */
[----:B------:R-:W-:Y:S01]  /*2bf0*/  MUFU.EX2 R23, R23 ;  /* 0x0000001700177308 */ /* 0x000fe20000000800 */
[----:B------:R-:W-:-:S02]  /*2c00*/  FSEL R62, R62, -INF , P2 ;  /* 0xff8000003e3e7808 */ /* 0x000fc40001000000 */
[----:B------:R-:W-:Y:S01]  /*2c10*/  FSEL R32, R39, -INF , P0 ;  /* 0xff80000027207808 */ /* 0x000fe20000000000 */
[----:B------:R-:W-:Y:S01]  /*2c20*/  FFMA R39, R64, UR15, -R97 ;  /* 0x0000000f40277c23 */ /* 0x000fe20008000861 */
[----:B------:R-:W-:Y:S02]  /*2c30*/  LOP3.LUT P0, RZ, R15, 0x8000, RZ, 0xc0, !PT ;  /* 0x000080000fff7812 */ /* 0x000fe4000780c0ff */
[----:B------:R-:W-:Y:S01]  /*2c40*/  FSEL R63, R63, -INF , P3 ;  /* 0xff8000003f3f7808 */ /* 0x000fe20001800000 */
[----:B------:R-:W-:Y:S01]  /*2c50*/  MUFU.EX2 R25, R25 ;  /* 0x0000001900197308 */ /* 0x000fe20000000800 */
[----:B------:R-:W-:Y:S02]  /*2c60*/  FSEL R55, R55, -INF , P0 ;  /* 0xff80000037377808 */ /* 0x000fe40000000000 */
[----:B------:R-:W-:Y:S02]  /*2c70*/  LOP3.LUT P0, RZ, R15, 0x800000, RZ, 0xc0, !PT ;  /* 0x008000000fff7812 */ /* 0x000fe4000780c0ff */
[----:B------:R-:W-:-:S02]  /*2c80*/  FSEL R66, R66, -INF , P4 ;  /* 0xff80000042427808 */ /* 0x000fc40002000000 */
[----:B------:R-:W-:Y:S01]  /*2c90*/  FSEL R71, R71, -INF , P0 ;  /* 0xff80000047477808 */ /* 0x000fe20000000000 */
[----:B------:R-:W-:Y:S01]  /*2ca0*/  MUFU.EX2 R28, R28 ;  /* 0x0000001c001c7308 */ /* 0x000fe20000000800 */
[----:B------:R-:W-:Y:S02]  /*2cb0*/  FSEL R67, R67, -INF , P5 ;  /* 0xff80000043437808 */ /* 0x000fe40002800000 */
[----:B------:R-:W-:Y:S02]  /*2cc0*/  FSEL R70, R70, -INF , P6 ;  /* 0xff80000046467808 */ /* 0x000fe40003000000 */
[----:B------:R-:W-:Y:S02]  /*2cd0*/  R2P PR, R15.B3, 0x7f ;  /* 0x0000007f0f007804 */ /* 0x000fe40000003000 */
[----:B------:R-:W-:Y:S01]  /*2ce0*/  FMNMX R36, R13, R34, !PT ;  /* 0x000000220d247209 */ /* 0x000fe20007800000 */
[----:B------:R-:W-:Y:S01]  /*2cf0*/  MUFU.EX2 R24, R24 ;  /* 0x0000001800187308 */ /* 0x000fe20000000800 */
[----:B------:R-:W-:-:S02]  /*2d00*/  FMNMX R9, R17, R90, !PT ;  /* 0x0000005a11097209 */ /* 0x000fc40007800000 */
[----:B------:R-:W-:Y:S02]  /*2d10*/  FSEL R74, R74, -INF , P0 ;  /* 0xff8000004a4a7808 */ /* 0x000fe40000000000 */
[----:B------:R-:W-:Y:S02]  /*2d20*/  ISETP.GT.AND P0, PT, R15, -0x1, PT ;  /* 0xffffffff0f00780c */ /* 0x000fe40003f04270 */
[----:B------:R-:W-:Y:S01]  /*2d30*/  FMNMX R15, R89, R32, !PT ;  /* 0x00000020590f7209 */ /* 0x000fe20007800000 */
[----:B------:R-:W-:Y:S01]  /*2d40*/  MUFU.EX2 R27, R27 ;  /* 0x0000001b001b7308 */ /* 0x000fe20000000800 */
[----:B------:R-:W-:Y:S01]  /*2d50*/  FMNMX R40, R91, R36, !PT ;  /* 0x000000245b287209 */ /* 0x000fe20007800000 */
[----:B------:R-:W-:Y:S01]  /*2d60*/  FFMA R36, R53, UR15, -R97 ;  /* 0x0000000f35247c23 */ /* 0x000fe20008000861 */
[----:B------:R-:W-:Y:S02]  /*2d70*/  FMNMX R9, R92, R9, !PT ;  /* 0x000000095c097209 */ /* 0x000fe40007800000 */
[----:B------:R-:W-:-:S02]  /*2d80*/  FMNMX R38, R94, R15, !PT ;  /* 0x0000000f5e267209 */ /* 0x000fc40007800000 */
[----:B------:R-:W-:Y:S01]  /*2d90*/  FMNMX R15, R95, R40, !PT ;  /* 0x000000285f0f7209 */ /* 0x000fe20007800000 */
[----:B------:R-:W-:Y:S01]  /*2da0*/  MUFU.EX2 R26, R26 ;  /* 0x0000001a001a7308 */ /* 0x000fe20000000800 */
[----:B------:R-:W-:Y:S02]  /*2db0*/  FMNMX R40, R96, R9, !PT ;  /* 0x0000000960287209 */ /* 0x000fe40007800000 */
[----:B------:R-:W-:Y:S01]  /*2dc0*/  FMNMX R9, R54, R37, !PT ;  /* 0x0000002536097209 */ /* 0x000fe20007800000 */
[----:B------:R-:W-:Y:S01]  /*2dd0*/  FFMA R37, R56, UR15, -R97 ;  /* 0x0000000f38257c23 */ /* 0x000fe20008000861 */
[----:B------:R-:W-:Y:S02]  /*2de0*/  FMNMX R38, R55, R38, !PT ;  /* 0x0000002637267209 */ /* 0x000fe40007800000 */
[----:B------:R-:W-:Y:S01]  /*2df0*/  FMNMX R15, R58, R15, !PT ;  /* 0x0000000f3a0f7209 */ /* 0x000fe20007800000 */
[----:B------:R-:W-:Y:S01]  /*2e00*/  MUFU.EX2 R33, R33 ;  /* 0x0000002100217308 */ /* 0x000fe20000000800 */
[----:B------:R-:W-:-:S02]  /*2e10*/  FMNMX R40, R59, R40, !PT ;  /* 0x000000283b287209 */ /* 0x000fc40007800000 */
[----:B------:R-:W-:Y:S02]  /*2e20*/  FMNMX R9, R62, R9, !PT ;  /* 0x000000093e097209 */ /* 0x000fe40007800000 */
[----:B------:R-:W-:Y:S01]  /*2e30*/  FMNMX R42, R63, R38, !PT ;  /* 0x000000263f2a7209 */ /* 0x000fe20007800000 */
[----:B------:R-:W-:Y:S01]  /*2e40*/  FFMA R38, R57, UR15, -R97 ;  /* 0x0000000f39267c23 */ /* 0x000fe20008000861 */
[----:B------:R-:W-:Y:S01]  /*2e50*/  FSEL R75, R75, -INF , P1 ;  /* 0xff8000004b4b7808 */ /* 0x000fe20000800000 */
[----:B------:R-:W-:Y:S01]  /*2e60*/  MUFU.EX2 R29, R29 ;  /* 0x0000001d001d7308 */ /* 0x000fe20000000800 */
[----:B------:R-:W-:Y:S02]  /*2e70*/  FSEL R78, R78, -INF , P2 ;  /* 0xff8000004e4e7808 */ /* 0x000fe40001000000 */
[----:B------:R-:W-:Y:S02]  /*2e80*/  FSEL R79, R79, -INF , P3 ;  /* 0xff8000004f4f7808 */ /* 0x000fe40001800000 */
[----:B------:R-:W-:-:S02]  /*2e90*/  FMNMX R15, R66, R15, !PT ;  /* 0x0000000f420f7209 */ /* 0x000fc40007800000 */
[----:B------:R-:W-:Y:S01]  /*2ea0*/  FMNMX R40, R67, R40, !PT ;  /* 0x0000002843287209 */ /* 0x000fe20007800000 */
[----:B------:R-:W-:Y:S01]  /*2eb0*/  MUFU.EX2 R30, R30 ;  /* 0x0000001e001e7308 */ /* 0x000fe20000000800 */
[----:B------:R-:W-:Y:S02]  /*2ec0*/  FMNMX R9, R70, R9, !PT ;  /* 0x0000000946097209 */ /* 0x000fe40007800000 */
[----:B------:R-:W-:Y:S02]  /*2ed0*/  FMNMX R42, R71, R42, !PT ;  /* 0x0000002a472a7209 */ /* 0x000fe40007800000 */
[----:B------:R-:W-:Y:S02]  /*2ee0*/  FSEL R87, R87, -INF , !P0 ;  /* 0xff80000057577808 */ /* 0x000fe40004000000 */
[----:B------:R-:W-:Y:S01]  /*2ef0*/  FSEL R82, R82, -INF , P4 ;  /* 0xff80000052527808 */ /* 0x000fe20002000000 */
[----:B------:R-:W-:Y:S01]  /*2f00*/  MUFU.EX2 R31, R31 ;  /* 0x0000001f001f7308 */ /* 0x000fe20000000800 */
[----:B------:R-:W-:-:S02]  /*2f10*/  FSEL R83, R83, -INF , P5 ;  /* 0xff80000053537808 */ /* 0x000fc40002800000 */
[----:B------:R-:W-:Y:S02]  /*2f20*/  FSEL R86, R86, -INF , P6 ;  /* 0xff80000056567808 */ /* 0x000fe40003000000 */
[----:B------:R-:W-:Y:S02]  /*2f30*/  FMNMX R15, R74, R15, !PT ;  /* 0x0000000f4a0f7209 */ /* 0x000fe40007800000 */
[----:B------:R-:W-:Y:S01]  /*2f40*/  FMNMX R40, R75, R40, !PT ;  /* 0x000000284b287209 */ /* 0x000fe20007800000 */
[----:B------:R-:W-:Y:S01]  /*2f50*/  MUFU.EX2 R36, R36 ;  /* 0x0000002400247308 */ /* 0x000fe20000000800 */
[----:B------:R-:W-:Y:S02]  /*2f60*/  FMNMX R9, R78, R9, !PT ;  /* 0x000000094e097209 */ /* 0x000fe40007800000 */
[----:B------:R-:W-:Y:S01]  /*2f70*/  FMNMX R44, R79, R42, !PT ;  /* 0x0000002a4f2c7209 */ /* 0x000fe20007800000 */
[----:B------:R-:W-:Y:S01]  /*2f80*/  FFMA R42, R60, UR15, -R97 ;  /* 0x0000000f3c2a7c23 */ /* 0x000fe20008000861 */
[----:B------:R-:W-:-:S02]  /*2f90*/  FMNMX R15, R82, R15, !PT ;  /* 0x0000000f520f7209 */ /* 0x000fc40007800000 */
[----:B------:R-:W-:Y:S01]  /*2fa0*/  FMNMX R40, R83, R40, !PT ;  /* 0x0000002853287209 */ /* 0x000fe20007800000 */
[----:B------:R-:W-:Y:S01]  /*2fb0*/  MUFU.EX2 R37, R37 ;  /* 0x0000002500257308 */ /* 0x000fe20000000800 */
[----:B------:R-:W-:Y:S02]  /*2fc0*/  FMNMX R9, R86, R9, !PT ;  /* 0x0000000956097209 */ /* 0x000fe40007800000 */
[----:B------:R-:W-:Y:S02]  /*2fd0*/  FMNMX R44, R87, R44, !PT ;  /* 0x0000002c572c7209 */ /* 0x000fe40007800000 */
[----:B------:R-:W-:Y:S01]  /*2fe0*/  FMNMX R15, R15, R40, !PT ;  /* 0x000000280f0f7209 */ /* 0x000fe20007800000 */
[--C-:B------:R-:W-:Y:S01]  /*2ff0*/  FFMA R40, R65, UR15, -R97.reuse ;  /* 0x0000000f41287c23 */ /* 0x100fe20008000861 */
[----:B------:R-:W-:Y:S01]  /*3000*/  FMNMX R44, R9, R44, !PT ;  /* 0x0000002c092c7209 */ /* 0x000fe20007800000 */
[----:B------:R-:W-:Y:S03]  /*3010*/  MUFU.EX2 R38, R38 ;  /* 0x0000002600267308 */ /* 0x000fe60000000800 */
[----:B------:R-:W-:Y:S01]  /*3020*/  FMNMX R15, R15, R44, !PT ;  /* 0x0000002c0f0f7209 */ /* 0x000fe20007800000 */
[----:B------:R-:W-:-:S04]  /*3030*/  FFMA R44, R69, UR15, -R97 ;  /* 0x0000000f452c7c23 */ /* 0x000fc80008000861 */
[----:B------:R-:W4:Y:S01]  /*3040*/  SHFL.BFLY PT, R46, R15, 0x2, 0x1f ;  /* 0x0c401f000f2e7f89 */ /* 0x000f2200000e0000 */
[----:B------:R-:W-:Y:S08]  /*3050*/  MUFU.EX2 R42, R42 ;  /* 0x0000002a002a7308 */ /* 0x000ff00000000800 */
[----:B------:R-:W-:Y:S08]  /*3060*/  MUFU.EX2 R45, R45 ;  /* 0x0000002d002d7308 */ /* 0x000ff00000000800 */
[----:B------:R-:W-:Y:S01]  /*3070*/  MUFU.EX2 R39, R39 ;  /* 0x0000002700277308 */ /* 0x000fe20000000800 */
[----:B----4-:R-:W-:Y:S01]  /*3080*/  FMNMX R52, R15, R46, !PT ;  /* 0x0000002e0f347209 */ /* 0x010fe20007800000 */
[----:B------:R-:W-:-:S06]  /*3090*/  FFMA R46, R73, UR15, -R97 ;  /* 0x0000000f492e7c23 */ /* 0x000fcc0008000861 */
[----:B------:R-:W-:Y:S01]  /*30a0*/  MUFU.EX2 R40, R40 ;  /* 0x0000002800287308 */ /* 0x000fe20000000800 */
[----:B------:R-:W4:Y:S07]  /*30b0*/  SHFL.BFLY PT, R9, R52, 0x1, 0x1f ;  /* 0x0c201f0034097f89 */ /* 0x000f2e00000e0000 */
[----:B------:R-:W-:Y:S08]  /*30c0*/  MUFU.EX2 R41, R41 ;  /* 0x0000002900297308 */ /* 0x000ff00000000800 */
[----:B------:R-:W-:Y:S08]  /*30d0*/  MUFU.EX2 R44, R44 ;  /* 0x0000002c002c7308 */ /* 0x000ff00000000800 */
[----:B------:R-:W-:Y:S01]  /*30e0*/  MUFU.EX2 R43, R43 ;  /* 0x0000002b002b7308 */ /* 0x000fe20000000800 */
[----:B----4-:R-:W-:Y:S01]  /*30f0*/  FMNMX R9, R52, R9, !PT ;  /* 0x0000000934097209 */ /* 0x010fe20007800000 */
[----:B------:R-:W-:-:S03]  /*3100*/  FFMA R52, R85, UR15, -R97 ;  /* 0x0000000f55347c23 */ /* 0x000fc60008000861 */
[----:B------:R-:W-:-:S03]  /*3110*/  FSETP.NEU.AND P0, PT, R9, -INF , PT ;  /* 0xff8000000900780b */ /* 0x000fc60003f0d000 */
[----:B------:R-:W-:Y:S01]  /*3120*/  MUFU.EX2 R46, R46 ;  /* 0x0000002e002e7308 */ /* 0x000fe20000000800 */
[----:B------:R-:W-:Y:S02]  /*3130*/  FSEL R15, R9, RZ, P0 ;  /* 0x000000ff090f7208 */ /* 0x000fe40000000000 */
[----:B------:R-:W-:Y:S01]  /*3140*/  LOP3.LUT P0, RZ, R11, 0x1f, RZ, 0xc0, !PT ;  /* 0x0000001f0bff7812 */ /* 0x000fe2000780c0ff */
[----:B------:R-:W-:Y:S02]  /*3150*/  IMAD.MOV.U32 R11, RZ, RZ, RZ ;  /* 0x000000ffff0b7224 */ /* 0x000fe400078e00ff */
[----:B------:R-:W-:Y:S01]  /*3160*/  FMUL R53, R15, UR15 ;  /* 0x0000000f0f357c20 */ /* 0x000fe20008400000 */
[----:B------:R-:W-:Y:S01]  /*3170*/  IMAD.MOV.U32 R15, RZ, RZ, RZ ;  /* 0x000000ffff0f7224 */ /* 0x000fe200078e00ff */
[----:B------:R-:W-:Y:S01]  /*3180*/  MUFU.EX2 R47, R47 ;  /* 0x0000002f002f7308 */ /* 0x000fe20000000800 */
[----:B------:R-:W-:Y:S01]  /*3190*/  MOV R68, R10 ;  /* 0x0000000a00447202 */ /* 0x000fe20000000f00 */
[--C-:B------:R-:W-:Y:S01]  /*31a0*/  FFMA R17, R17, UR15, -R53.reuse ;  /* 0x0000000f11117c23 */ /* 0x100fe20008000835 */
[--C-:B------:R-:W-:Y:S01]  /*31b0*/  FFMA R13, R13, UR15, -R53.reuse ;  /* 0x0000000f0d0d7c23 */ /* 0x100fe20008000835 */
[--C-:B------:R-:W-:Y:S01]  /*31c0*/  FFMA R88, R88, UR15, -R53.reuse ;  /* 0x0000000f58587c23 */ /* 0x100fe20008000835 */
[----:B------:R-:W-:Y:S01]  /*31d0*/  MOV R72, R14 ;  /* 0x0000000e00487202 */ /* 0x000fe20000000f00 */
[--C-:B------:R-:W-:Y:S01]  /*31e0*/  FFMA R89, R89, UR15, -R53.reuse ;  /* 0x0000000f59597c23 */ /* 0x100fe20008000835 */
[--C-:B------:R-:W-:Y:S01]  /*31f0*/  FFMA R34, R34, UR15, -R53.reuse ;  /* 0x0000000f22227c23 */ /* 0x100fe20008000835 */
[----:B------:R4:W-:Y:S01]  /*3200*/  MUFU.EX2 R57, R17 ;  /* 0x0000001100397308 */ /* 0x0009e20000000800 */
[--C-:B------:R-:W-:Y:S01]  /*3210*/  FFMA R90, R90, UR15, -R53.reuse ;  /* 0x0000000f5a5a7c23 */ /* 0x100fe20008000835 */
[--C-:B------:R-:W-:Y:S01]  /*3220*/  FFMA R35, R35, UR15, -R53.reuse ;  /* 0x0000000f23237c23 */ /* 0x100fe20008000835 */
[--C-:B------:R-:W-:Y:S01]  /*3230*/  FFMA R32, R32, UR15, -R53.reuse ;  /* 0x0000000f20207c23 */ /* 0x100fe20008000835 */
[--C-:B------:R-:W-:Y:S01]  /*3240*/  FFMA R91, R91, UR15, -R53.reuse ;  /* 0x0000000f5b5b7c23 */ /* 0x100fe20008000835 */
[--C-:B------:R-:W-:Y:S01]  /*3250*/  FFMA R92, R92, UR15, -R53.reuse ;  /* 0x0000000f5c5c7c23 */ /* 0x100fe20008000835 */
[--C-:B------:R-:W-:Y:S01]  /*3260*/  FFMA R93, R93, UR15, -R53.reuse ;  /* 0x0000000f5d5d7c23 */ /* 0x100fe20008000835 */
[----:B------:R-:W-:Y:S01]  /*3270*/  FFMA R94, R94, UR15, -R53 ;  /* 0x0000000f5e5e7c23 */ /* 0x000fe20008000835 */
[----:B------:R5:W1:Y:S01]  /*3280*/  MUFU.EX2 R56, R13 ;  /* 0x0000000d00387308 */ /* 0x000a620000000800 */
[----:B----4-:R-:W-:-:S02]  /*3290*/  IMAD.MOV.U32 R17, RZ, RZ, RZ ;  /* 0x000000ffff117224 */ /* 0x010fc400078e00ff */
[--C-:B------:R-:W-:Y:S01]  /*32a0*/  FFMA R95, R95, UR15, -R53.reuse ;  /* 0x0000000f5f5f7c23 */ /* 0x100fe20008000835 */
[--C-:B------:R-:W-:Y:S01]  /*32b0*/  FFMA R96, R96, UR15, -R53.reuse ;  /* 0x0000000f60607c23 */ /* 0x100fe20008000835 */
[--C-:B------:R-:W-:Y:S01]  /*32c0*/  FFMA R54, R54, UR15, -R53.reuse ;  /* 0x0000000f36367c23 */ /* 0x100fe20008000835 */
[--C-:B------:R-:W-:Y:S01]  /*32d0*/  FFMA R55, R55, UR15, -R53.reuse ;  /* 0x0000000f37377c23 */ /* 0x100fe20008000835 */
[----:B------:R-:W-:Y:S01]  /*32e0*/  MOV R65, R16 ;  /* 0x0000001000417202 */ /* 0x000fe20000000f00 */
[--C-:B------:R-:W-:Y:S01]  /*32f0*/  FFMA R58, R58, UR15, -R53.reuse ;  /* 0x0000000f3a3a7c23 */ /* 0x100fe20008000835 */
[----:B------:R-:W-:Y:S01]  /*3300*/  IADD3 R16, P1, R16, 0x4000, RZ ;  /* 0x0000400010107810 */ /* 0x000fe20007f3e0ff */
[----:B-----5:R-:W-:Y:S01]  /*3310*/  IMAD.MOV.U32 R13, RZ, RZ, RZ ;  /* 0x000000ffff0d7224 */ /* 0x020fe200078e00ff */
[----:B------:R-:W4:Y:S01]  /*3320*/  MUFU.EX2 R88, R88 ;  /* 0x0000005800587308 */ /* 0x000f220000000800 */
[--C-:B------:R-:W-:Y:S01]  /*3330*/  FFMA R59, R59, UR15, -R53.reuse ;  /* 0x0000000f3b3b7c23 */ /* 0x100fe20008000835 */
[--C-:B------:R-:W-:Y:S01]  /*3340*/  FFMA R62, R62, UR15, -R53.reuse ;  /* 0x0000000f3e3e7c23 */ /* 0x100fe20008000835 */
[----:B------:R-:W-:Y:S01]  /*3350*/  IMAD.X R17, RZ, RZ, RZ, P1 ;  /* 0x000000ffff117224 */ /* 0x000fe200008e06ff */
[----:B------:R-:W-:Y:S01]  /*3360*/  IADD3 R10, P1, R10, 0x4000, RZ ;  /* 0x000040000a0a7810 */ /* 0x000fe20007f3e0ff */
[--C-:B------:R-:W-:Y:S01]  /*3370*/  FFMA R63, R63, UR15, -R53.reuse ;  /* 0x0000000f3f3f7c23 */ /* 0x100fe20008000835 */
[----:B------:R-:W-:Y:S01]  /*3380*/  MOV R69, R12 ;  /* 0x0000000c00457202 */ /* 0x000fe20000000f00 */
[--C-:B------:R-:W-:Y:S01]  /*3390*/  FFMA R66, R66, UR15, -R53.reuse ;  /* 0x0000000f42427c23 */ /* 0x100fe20008000835 */
[----:B------:R-:W-:Y:S01]  /*33a0*/  IADD3 R12, P2, R12, 0x4000, RZ ;  /* 0x000040000c0c7810 */ /* 0x000fe20007f5e0ff */
[----:B------:R-:W-:Y:S01]  /*33b0*/  IMAD.X R11, RZ, RZ, RZ, P1 ;  /* 0x000000ffff0b7224 */ /* 0x000fe200008e06ff */
[----:B------:R-:W-:Y:S01]  /*33c0*/  IADD3 R14, P1, R14, 0x4000, RZ ;  /* 0x000040000e0e7810 */ /* 0x000fe20007f3e0ff */
[----:B------:R-:W5:Y:S01]  /*33d0*/  MUFU.EX2 R89, R89 ;  /* 0x0000005900597308 */ /* 0x000f620000000800 */
[----:B------:R-:W-:Y:S01]  /*33e0*/  MOV R73, R16 ;  /* 0x0000001000497202 */ /* 0x000fe20000000f00 */
[----:B------:R-:W-:Y:S01]  /*33f0*/  IMAD.X R13, RZ, RZ, RZ, P2 ;  /* 0x000000ffff0d7224 */ /* 0x000fe200010e06ff */
[----:B------:R-:W-:Y:S01]  /*3400*/  MOV R76, R10 ;  /* 0x0000000a004c7202 */ /* 0x000fe20000000f00 */
[----:B--2---:R-:W-:Y:S01]  /*3410*/  FADD R10, RZ, R18 ;  /* 0x00000012ff0a7221 */ /* 0x004fe20000000000 */
[----:B------:R-:W-:Y:S01]  /*3420*/  IMAD.X R15, RZ, RZ, RZ, P1 ;  /* 0x000000ffff0f7224 */ /* 0x000fe200008e06ff */
[----:B-1----:R-:W-:Y:S01]  /*3430*/  F2FP.F16.F32.PACK_AB R16, R19, R18 ;  /* 0x000000121310723e */ /* 0x002fe200000000ff */
[----:B------:R-:W-:Y:S01]  /*3440*/  FFMA R67, R67, UR15, -R53 ;  /* 0x0000000f43437c23 */ /* 0x000fe20008000835 */
[----:B------:R-:W-:Y:S01]  /*3450*/  MOV R77, R12 ;  /* 0x0000000c004d7202 */ /* 0x000fe20000000f00 */
[----:B------:R-:W-:Y:S01]  /*3460*/  FADD R11, R19, R10 ;  /* 0x0000000a130b7221 */ /* 0x000fe20000000000 */
[----:B------:R-:W-:Y:S01]  /*3470*/  VIMNMX R12, RZ, UR43, !PT ;  /* 0x0000002bff0c7c48 */ /* 0x000fe2000ffe0100 */
[----:B------:R-:W1:Y:S01]  /*3480*/  MUFU.EX2 R60, R34 ;  /* 0x00000022003c7308 */ /* 0x000e620000000800 */
[----:B------:R-:W-:Y:S01]  /*3490*/  MOV R15, R14 ;  /* 0x0000000e000f7202 */ /* 0x000fe20000000f00 */
[----:B---3--:R-:W-:Y:S01]  /*34a0*/  FADD R10, R20, R11 ;  /* 0x0000000b140a7221 */ /* 0x008fe20000000000 */
[----:B------:R-:W-:Y:S01]  /*34b0*/  IADD3 R13, -R12, UR14, RZ ;  /* 0x0000000e0c0d7c10 */ /* 0x000fe2000fffe1ff */
[----:B------:R-:W-:Y:S01]  /*34c0*/  FADD R14, RZ, R56 ;  /* 0x00000038ff0e7221 */ /* 0x000fe20000000000 */
[C---:B------:R-:W-:Y:S01]  /*34d0*/  F2FP.F16.F32.PACK_AB R18, R21.reuse, R20 ;  /* 0x000000141512723e */ /* 0x040fe200000000ff */
[----:B------:R-:W-:Y:S01]  /*34e0*/  FADD R11, R21, R10 ;  /* 0x0000000a150b7221 */ /* 0x000fe20000000000 */
[C---:B------:R-:W-:Y:S01]  /*34f0*/  R2UR UR41, R13.reuse ;  /* 0x000000000d2972ca */ /* 0x040fe200000e0000 */
[----:B------:R-:W2:Y:S01]  /*3500*/  MUFU.EX2 R61, R90 ;  /* 0x0000005a003d7308 */ /* 0x000ea20000000800 */
[----:B------:R-:W-:Y:S01]  /*3510*/  ISETP.GE.AND P1, PT, R13, 0x1, PT ;  /* 0x000000010d00780c */ /* 0x000fe20003f26270 */
[----:B------:R-:W-:Y:S01]  /*3520*/  FADD R13, R57, R14 ;  /* 0x0000000e390d7221 */ /* 0x000fe20000000000 */
[----:B------:R-:W-:Y:S01]  /*3530*/  FADD R10, R22, R11 ;  /* 0x0000000b160a7221 */ /* 0x000fe20000000000 */
[----:B------:R-:W-:-:S02]  /*3540*/  @!P0 IMAD.MOV.U32 R11, RZ, RZ, 0x1 ;  /* 0x00000001ff0b8424 */ /* 0x000fc400078e00ff */
[----:B------:R-:W-:Y:S01]  /*3550*/  FFMA R70, R70, UR15, -R53 ;  /* 0x0000000f46467c23 */ /* 0x000fe20008000835 */
[----:B----4-:R-:W-:Y:S01]  /*3560*/  FADD R14, R88, R13 ;  /* 0x0000000d580e7221 */ /* 0x010fe20000000000 */
[----:B------:R-:W-:Y:S01]  /*3570*/  FADD R10, R23, R10 ;  /* 0x0000000a170a7221 */ /* 0x000fe20000000000 */
[----:B------:R-:W3:Y:S01]  /*3580*/  MUFU.EX2 R35, R35 ;  /* 0x0000002300237308 */ /* 0x000ee20000000800 */
[----:B------:R4:W-:Y:S01]  /*3590*/  @!P0 SYNCS.ARRIVE.TRANS64.ART0 RZ, [UR8+0x18], R11 ;  /* 0x0000180bffff89a7 */ /* 0x0009e20008500008 */
[----:B-----5:R-:W-:Y:S01]  /*35a0*/  FADD R13, R89, R14 ;  /* 0x0000000e590d7221 */ /* 0x020fe20000000000 */
[--C-:B------:R-:W-:Y:S01]  /*35b0*/  FFMA R71, R71, UR15, -R53.reuse ;  /* 0x0000000f47477c23 */ /* 0x100fe20008000835 */
[--C-:B------:R-:W-:Y:S01]  /*35c0*/  FFMA R87, R87, UR15, -R53.reuse ;  /* 0x0000000f57577c23 */ /* 0x100fe20008000835 */
[--C-:B------:R-:W-:Y:S01]  /*35d0*/  FFMA R86, R86, UR15, -R53.reuse ;  /* 0x0000000f56567c23 */ /* 0x100fe20008000835 */
[--C-:B------:R-:W-:Y:S01]  /*35e0*/  FFMA R83, R83, UR15, -R53.reuse ;  /* 0x0000000f53537c23 */ /* 0x100fe20008000835 */
[----:B------:R-:W-:Y:S01]  /*35f0*/  FFMA R82, R82, UR15, -R53 ;  /* 0x0000000f52527c23 */ /* 0x000fe20008000835 */
[----:B------:R5:W5:Y:S01]  /*3600*/  MUFU.EX2 R64, R32 ;  /* 0x0000002000407308 */ /* 0x000b620000000800 */
[----:B----4-:R-:W-:Y:S01]  /*3610*/  FADD R11, R25, R10 ;  /* 0x0000000a190b7221 */ /* 0x010fe20000000000 */
[----:B-1----:R-:W-:Y:S01]  /*3620*/  FADD R10, R60, R13 ;  /* 0x0000000d3c0a7221 */ /* 0x002fe20000000000 */
[--C-:B------:R-:W-:Y:S01]  /*3630*/  FFMA R79, R79, UR15, -R53.reuse ;  /* 0x0000000f4f4f7c23 */ /* 0x100fe20008000835 */
[----:B------:R-:W-:Y:S01]  /*3640*/  FFMA R78, R78, UR15, -R53 ;  /* 0x0000000f4e4e7c23 */ /* 0x000fe20008000835 */
[----:B------:R-:W-:Y:S01]  /*3650*/  FADD R11, R28, R11 ;  /* 0x0000000b1c0b7221 */ /* 0x000fe20000000000 */
[----:B--2---:R-:W-:Y:S01]  /*3660*/  FADD R10, R61, R10 ;  /* 0x0000000a3d0a7221 */ /* 0x004fe20000000000 */
[--C-:B------:R-:W-:Y:S01]  /*3670*/  FFMA R75, R75, UR15, -R53.reuse ;  /* 0x0000000f4b4b7c23 */ /* 0x100fe20008000835 */
[----:B------:R-:W1:Y:S01]  /*3680*/  MUFU.EX2 R91, R91 ;  /* 0x0000005b005b7308 */ /* 0x000e620000000800 */
[----:B------:R-:W-:Y:S01]  /*3690*/  FFMA R53, R74, UR15, -R53 ;  /* 0x0000000f4a357c23 */ /* 0x000fe20008000835 */
[----:B---3--:R-:W-:Y:S01]  /*36a0*/  FADD R13, R35, R10 ;  /* 0x0000000a230d7221 */ /* 0x008fe20000000000 */
[----:B------:R-:W-:Y:S01]  /*36b0*/  FADD R10, R24, R11 ;  /* 0x0000000b180a7221 */ /* 0x000fe20000000000 */
[----:B-----5:R-:W-:Y:S01]  /*36c0*/  F2FP.F16.F32.PACK_AB R32, R23, R22 ;  /* 0x000000161720723e */ /* 0x020fe200000000ff */
[----:B------:R-:W-:Y:S01]  /*36d0*/  UISETP.GT.AND UP0, UPT, UR41, URZ, UPT ;  /* 0x0000003f2900728c */ /* 0x000fe2000bf04270 */
[----:B------:R-:W-:Y:S01]  /*36e0*/  F2FP.F16.F32.PACK_AB R34, R28, R25 ;  /* 0x000000191c22723e */ /* 0x000fe200000000ff */
[----:B------:R-:W-:Y:S01]  /*36f0*/  FADD R11, R27, R10 ;  /* 0x0000000a1b0b7221 */ /* 0x000fe20000000000 */
[----:B------:R-:W2:Y:S01]  /*3700*/  MUFU.EX2 R92, R92 ;  /* 0x0000005c005c7308 */ /* 0x000ea20000000800 */
[----:B------:R-:W-:Y:S01]  /*3710*/  FADD R14, R64, R13 ;  /* 0x0000000d400e7221 */ /* 0x000fe20000000000 */
[----:B------:R-:W-:Y:S01]  /*3720*/  F2FP.F16.F32.PACK_AB R17, R57, R56 ;  /* 0x000000383911723e */ /* 0x000fe200000000ff */
[----:B------:R-:W-:Y:S01]  /*3730*/  FADD R10, R26, R11 ;  /* 0x0000000b1a0a7221 */ /* 0x000fe20000000000 */
[----:B------:R-:W-:-:S02]  /*3740*/  F2FP.F16.F32.PACK_AB R26, R33, R26 ;  /* 0x0000001a211a723e */ /* 0x000fc400000000ff */
[----:B------:R-:W-:Y:S01]  /*3750*/  F2FP.F16.F32.PACK_AB R19, R89, R88 ;  /* 0x000000585913723e */ /* 0x000fe200000000ff */
[----:B------:R-:W-:Y:S01]  /*3760*/  FADD R10, R33, R10 ;  /* 0x0000000a210a7221 */ /* 0x000fe20000000000 */
[----:B------:R-:W3:Y:S01]  /*3770*/  MUFU.EX2 R93, R93 ;  /* 0x0000005d005d7308 */ /* 0x000ee20000000800 */
[----:B-1----:R-:W-:Y:S01]  /*3780*/  FADD R13, R91, R14 ;  /* 0x0000000e5b0d7221 */ /* 0x002fe20000000000 */
[----:B------:R-:W-:Y:S01]  /*3790*/  F2FP.F16.F32.PACK_AB R33, R61, R60 ;  /* 0x0000003c3d21723e */ /* 0x000fe200000000ff */
[----:B------:R-:W-:Y:S01]  /*37a0*/  FADD R11, R29, R10 ;  /* 0x0000000a1d0b7221 */ /* 0x000fe20000000000 */
[----:B------:R-:W-:Y:S01]  /*37b0*/  F2FP.F16.F32.PACK_AB R35, R64, R35 ;  /* 0x000000234023723e */ /* 0x000fe200000000ff */
[----:B------:R1:W-:Y:S01]  /*37c0*/  STSM.16.M88.4 [R65], R16 ;  /* 0x0000001041007844 */ /* 0x0003e20000000200 */
[----:B------:R-:W-:Y:S01]  /*37d0*/  F2FP.F16.F32.PACK_AB R24, R27, R24 ;  /* 0x000000181b18723e */ /* 0x000fe200000000ff */
[----:B------:R-:W-:Y:S01]  /*37e0*/  FADD R10, R30, R11 ;  /* 0x0000000b1e0a7221 */ /* 0x000fe20000000000 */
[----:B------:R-:W4:Y:S01]  /*37f0*/  MUFU.EX2 R94, R94 ;  /* 0x0000005e005e7308 */ /* 0x000f220000000800 */
[C---:B--2---:R-:W-:Y:S01]  /*3800*/  FADD R14, R92.reuse, R13 ;  /* 0x0000000d5c0e7221 */ /* 0x044fe20000000000 */
[----:B------:R-:W-:Y:S01]  /*3810*/  F2FP.F16.F32.PACK_AB R25, R92, R91 ;  /* 0x0000005b5c19723e */ /* 0x000fe200000000ff */
[----:B------:R-:W-:Y:S01]  /*3820*/  FADD R11, R31, R10 ;  /* 0x0000000a1f0b7221 */ /* 0x000fe20000000000 */
[----:B------:R2:W-:Y:S03]  /*3830*/  STSM.16.M88.4 [R68], R32 ;  /* 0x0000002044007844 */ /* 0x0005e60000000200 */
[----:B------:R-:W-:Y:S01]  /*3840*/  FADD R10, R36, R11 ;  /* 0x0000000b240a7221 */ /* 0x000fe20000000000 */
[----:B------:R-:W5:Y:S01]  /*3850*/  MUFU.EX2 R95, R95 ;  /* 0x0000005f005f7308 */ /* 0x000f620000000800 */
[----:B---3--:R-:W-:-:S02]  /*3860*/  FADD R13, R93, R14 ;  /* 0x0000000e5d0d7221 */ /* 0x008fc40000000000 */
[----:B------:R-:W-:Y:S01]  /*3870*/  FADD R11, R37, R10 ;  /* 0x0000000a250b7221 */ /* 0x000fe20000000000 */
[----:B-1----:R-:W-:-:S03]  /*3880*/  F2FP.F16.F32.PACK_AB R16, R30, R29 ;  /* 0x0000001d1e10723e */ /* 0x002fc600000000ff */
[----:B------:R-:W-:Y:S01]  /*3890*/  FADD R11, R38, R11 ;  /* 0x0000000b260b7221 */ /* 0x000fe20000000000 */
[----:B------:R-:W1:Y:S01]  /*38a0*/  MUFU.EX2 R96, R96 ;  /* 0x0000006000607308 */ /* 0x000e620000000800 */
[C---:B----4-:R-:W-:Y:S01]  /*38b0*/  FADD R14, R94.reuse, R13 ;  /* 0x0000000d5e0e7221 */ /* 0x050fe20000000000 */
[----:B------:R-:W-:Y:S01]  /*38c0*/  F2FP.F16.F32.PACK_AB R27, R94, R93 ;  /* 0x0000005d5e1b723e */ /* 0x000fe200000000ff */
[----:B------:R-:W-:Y:S01]  /*38d0*/  FADD R10, R42, R11 ;  /* 0x0000000b2a0a7221 */ /* 0x000fe20000000000 */
[----:B------:R-:W-:Y:S02]  /*38e0*/  F2FP.F16.F32.PACK_AB R18, R36, R31 ;  /* 0x0000001f2412723e */ /* 0x000fe400000000ff */
[----:B--2---:R-:W-:Y:S01]  /*38f0*/  F2FP.F16.F32.PACK_AB R32, R46, R43 ;  /* 0x0000002b2e20723e */ /* 0x004fe200000000ff */
[----:B------:R-:W-:Y:S01]  /*3900*/  FADD R10, R45, R10 ;  /* 0x0000000a2d0a7221 */ /* 0x000fe20000000000 */
[----:B------:R-:W2:Y:S01]  /*3910*/  MUFU.EX2 R54, R54 ;  /* 0x0000003600367308 */ /* 0x000ea20000000800 */
[----:B-----5:R-:W-:Y:S01]  /*3920*/  FADD R13, R95, R14 ;  /* 0x0000000e5f0d7221 */ /* 0x020fe20000000000 */
[----:B------:R3:W-:Y:S06]  /*3930*/  STSM.16.M88.4 [R69], R24 ;  /* 0x0000001845007844 */ /* 0x0007ec0000000200 */
[----:B------:R-:W4:Y:S01]  /*3940*/  MUFU.EX2 R55, R55 ;  /* 0x0000003700377308 */ /* 0x000f220000000800 */
[C---:B-1----:R-:W-:Y:S01]  /*3950*/  FADD R13, R96.reuse, R13 ;  /* 0x0000000d600d7221 */ /* 0x042fe20000000000 */
[----:B------:R-:W-:-:S06]  /*3960*/  F2FP.F16.F32.PACK_AB R17, R96, R95 ;  /* 0x0000005f6011723e */ /* 0x000fcc00000000ff */
[----:B------:R-:W1:Y:S01]  /*3970*/  MUFU.EX2 R58, R58 ;  /* 0x0000003a003a7308 */ /* 0x000e620000000800 */
[----:B--2---:R-:W-:-:S07]  /*3980*/  FADD R20, R54, R13 ;  /* 0x0000000d36147221 */ /* 0x004fce0000000000 */
[----:B------:R-:W2:Y:S01]  /*3990*/  MUFU.EX2 R59, R59 ;  /* 0x0000003b003b7308 */ /* 0x000ea20000000800 */
[C---:B----4-:R-:W-:Y:S01]  /*39a0*/  FADD R13, R55.reuse, R20 ;  /* 0x00000014370d7221 */ /* 0x050fe20000000000 */
[----:B------:R-:W-:-:S05]  /*39b0*/  F2FP.F16.F32.PACK_AB R19, R55, R54 ;  /* 0x000000363713723e */ /* 0x000fca00000000ff */
[----:B------:R4:W-:Y:S01]  /*39c0*/  STSM.16.M88.4 [R72], R16 ;  /* 0x0000001048007844 */ /* 0x0009e20000000200 */
[----:B------:R-:W5:Y:S01]  /*39d0*/  MUFU.EX2 R62, R62 ;  /* 0x0000003e003e7308 */ /* 0x000f620000000800 */
[----:B-1----:R-:W-:-:S07]  /*39e0*/  FADD R20, R58, R13 ;  /* 0x0000000d3a147221 */ /* 0x002fce0000000000 */
[----:B------:R-:W1:Y:S01]  /*39f0*/  MUFU.EX2 R63, R63 ;  /* 0x0000003f003f7308 */ /* 0x000e620000000800 */
[C---:B--2---:R-:W-:Y:S01]  /*3a00*/  FADD R11, R59.reuse, R20 ;  /* 0x000000143b0b7221 */ /* 0x044fe20000000000 */
[----:B------:R-:W-:-:S06]  /*3a10*/  F2FP.F16.F32.PACK_AB R21, R59, R58 ;  /* 0x0000003a3b15723e */ /* 0x000fcc00000000ff */
[----:B------:R-:W2:Y:S01]  /*3a20*/  MUFU.EX2 R66, R66 ;  /* 0x0000004200427308 */ /* 0x000ea20000000800 */
[----:B-----5:R-:W-:Y:S01]  /*3a30*/  FADD R20, R62, R11 ;  /* 0x0000000b3e147221 */ /* 0x020fe20000000000 */
[----:B------:R-:W-:-:S04]  /*3a40*/  FADD R11, R39, R10 ;  /* 0x0000000a270b7221 */ /* 0x000fc80000000000 */
[C---:B------:R-:W-:Y:S01]  /*3a50*/  FADD R10, R40.reuse, R11 ;  /* 0x0000000b280a7221 */ /* 0x040fe20000000000 */
[----:B------:R-:W-:Y:S01]  /*3a60*/  F2FP.F16.F32.PACK_AB R40, R40, R39 ;  /* 0x000000272828723e */ /* 0x000fe200000000ff */
[----:B------:R-:W5:Y:S01]  /*3a70*/  MUFU.EX2 R67, R67 ;  /* 0x0000004300437308 */ /* 0x000f620000000800 */
[----:B-1----:R-:W-:Y:S01]  /*3a80*/  FADD R13, R63, R20 ;  /* 0x000000143f0d7221 */ /* 0x002fe20000000000 */
[----:B------:R-:W-:Y:S01]  /*3a90*/  FADD R11, R41, R10 ;  /* 0x0000000a290b7221 */ /* 0x000fe20000000000 */
[----:B------:R-:W-:Y:S02]  /*3aa0*/  F2FP.F16.F32.PACK_AB R20, R38, R37 ;  /* 0x000000252614723e */ /* 0x000fe400000000ff */
[----:B------:R-:W-:Y:S01]  /*3ab0*/  F2FP.F16.F32.PACK_AB R23, R63, R62 ;  /* 0x0000003e3f17723e */ /* 0x000fe200000000ff */
[----:B------:R-:W-:Y:S02]  /*3ac0*/  FADD R10, R44, R11 ;  /* 0x0000000b2c0a7221 */ /* 0x000fe40000000000 */
[----:B------:R-:W1:Y:S01]  /*3ad0*/  MUFU.EX2 R70, R70 ;  /* 0x0000004600467308 */ /* 0x000e620000000800 */
[----:B--2---:R-:W-:Y:S01]  /*3ae0*/  FADD R22, R66, R13 ;  /* 0x0000000d42167221 */ /* 0x004fe20000000000 */
[----:B------:R-:W-:-:S04]  /*3af0*/  FADD R11, R43, R10 ;  /* 0x0000000a2b0b7221 */ /* 0x000fc80000000000 */
[----:B------:R-:W-:Y:S02]  /*3b00*/  FADD R10, R46, R11 ;  /* 0x0000000b2e0a7221 */ /* 0x000fe40000000000 */
[----:B------:R-:W2:Y:S01]  /*3b10*/  MUFU.EX2 R71, R71 ;  /* 0x0000004700477308 */ /* 0x000ea20000000800 */
[----:B-----5:R-:W-:Y:S01]  /*3b20*/  FADD R13, R67, R22 ;  /* 0x00000016430d7221 */ /* 0x020fe20000000000 */
[----:B------:R-:W-:Y:S01]  /*3b30*/  F2FP.F16.F32.PACK_AB R22, R45, R42 ;  /* 0x0000002a2d16723e */ /* 0x000fe200000000ff */
[----:B------:R-:W-:Y:S01]  /*3b40*/  FADD R11, R47, R10 ;  /* 0x0000000a2f0b7221 */ /* 0x000fe20000000000 */
[----:B------:R-:W-:Y:S02]  /*3b50*/  F2FP.F16.F32.PACK_AB R42, R44, R41 ;  /* 0x000000292c2a723e */ /* 0x000fe400000000ff */
[----:B------:R-:W-:Y:S01]  /*3b60*/  F2FP.F16.F32.PACK_AB R41, R67, R66 ;  /* 0x000000424329723e */ /* 0x000fe200000000ff */
[----:B------:R4:W-:Y:S01]  /*3b70*/  STSM.16.M88.4 [R73], R20 ;  /* 0x0000001449007844 */ /* 0x0009e20000000200 */
[----:B------:R-:W5:Y:S01]  /*3b80*/  MUFU.EX2 R48, R48 ;  /* 0x0000003000307308 */ /* 0x000f620000000800 */
[----:B-1----:R-:W-:-:S07]  /*3b90*/  FADD R28, R70, R13 ;  /* 0x0000000d461c7221 */ /* 0x002fce0000000000 */
[----:B------:R-:W1:Y:S01]  /*3ba0*/  MUFU.EX2 R53, R53 ;  /* 0x0000003500357308 */ /* 0x000e620000000800 */
[C---:B--2---:R-:W-:Y:S01]  /*3bb0*/  FADD R28, R71.reuse, R28 ;  /* 0x0000001c471c7221 */ /* 0x044fe20000000000 */
[----:B------:R-:W-:-:S05]  /*3bc0*/  F2FP.F16.F32.PACK_AB R43, R71, R70 ;  /* 0x00000046472b723e */ /* 0x000fca00000000ff */
[----:B------:R4:W-:Y:S01]  /*3bd0*/  STSM.16.M88.4 [R76], R40 ;  /* 0x000000284c007844 */ /* 0x0009e20000000200 */
[----:B------:R-:W2:Y:S01]  /*3be0*/  MUFU.EX2 R14, R75 ;  /* 0x0000004b000e7308 */ /* 0x000ea20000000800 */
[C---:B-----5:R-:W-:Y:S01]  /*3bf0*/  F2FP.F16.F32.PACK_AB R34, R48.reuse, R47 ;  /* 0x0000002f3022723e */ /* 0x060fe200000000ff */
[----:B------:R-:W-:-:S06]  /*3c00*/  FADD R10, R48, R11 ;  /* 0x0000000b300a7221 */ /* 0x000fcc0000000000 */
[----:B------:R-:W3:Y:S01]  /*3c10*/  MUFU.EX2 R78, R78 ;  /* 0x0000004e004e7308 */ /* 0x000ee20000000800 */
[----:B-1----:R-:W-:-:S07]  /*3c20*/  FADD R13, R53, R28 ;  /* 0x0000001c350d7221 */ /* 0x002fce0000000000 */
[----:B------:R-:W1:Y:S01]  /*3c30*/  MUFU.EX2 R79, R79 ;  /* 0x0000004f004f7308 */ /* 0x000e620000000800 */
[C---:B--2---:R-:W-:Y:S01]  /*3c40*/  F2FP.F16.F32.PACK_AB R33, R14.reuse, R53 ;  /* 0x000000350e21723e */ /* 0x044fe200000000ff */
[----:B------:R-:W-:-:S06]  /*3c50*/  FADD R13, R14, R13 ;  /* 0x0000000d0e0d7221 */ /* 0x000fcc0000000000 */
[----:B------:R-:W2:Y:S01]  /*3c60*/  MUFU.EX2 R49, R49 ;  /* 0x0000003100317308 */ /* 0x000ea20000000800 */
[----:B---3--:R-:W-:-:S07]  /*3c70*/  FADD R24, R78, R13 ;  /* 0x0000000d4e187221 */ /* 0x008fce0000000000 */
[----:B------:R-:W3:Y:S01]  /*3c80*/  MUFU.EX2 R50, R50 ;  /* 0x0000003200327308 */ /* 0x000ee20000000800 */
[C---:B-1----:R-:W-:Y:S01]  /*3c90*/  F2FP.F16.F32.PACK_AB R35, R79.reuse, R78 ;  /* 0x0000004e4f23723e */ /* 0x042fe200000000ff */
[----:B------:R-:W-:-:S04]  /*3ca0*/  FADD R13, R79, R24 ;  /* 0x000000184f0d7221 */ /* 0x000fc80000000000 */
[----:B------:R4:W-:Y:S02]  /*3cb0*/  STSM.16.M88.4 [R77], R32 ;  /* 0x000000204d007844 */ /* 0x0009e40000000200 */
[----:B------:R-:W-:Y:S01]  /*3cc0*/  MUFU.EX2 R51, R51 ;  /* 0x0000003300337308 */ /* 0x000fe20000000800 */
[----:B--2---:R-:W-:-:S07]  /*3cd0*/  FADD R11, R49, R10 ;  /* 0x0000000a310b7221 */ /* 0x004fce0000000000 */
[----:B------:R-:W1:Y:S01]  /*3ce0*/  MUFU.EX2 R52, R52 ;  /* 0x0000003400347308 */ /* 0x000e620000000800 */
[C---:B---3--:R-:W-:Y:S01]  /*3cf0*/  F2FP.F16.F32.PACK_AB R28, R50.reuse, R49 ;  /* 0x00000031321c723e */ /* 0x048fe200000000ff */
[----:B------:R-:W-:-:S06]  /*3d00*/  FADD R10, R50, R11 ;  /* 0x0000000b320a7221 */ /* 0x000fcc0000000000 */
[----:B------:R-:W2:Y:S08]  /*3d10*/  MUFU.EX2 R82, R82 ;  /* 0x0000005200527308 */ /* 0x000eb00000000800 */
[----:B------:R-:W3:Y:S01]  /*3d20*/  MUFU.EX2 R83, R83 ;  /* 0x0000005300537308 */ /* 0x000ee20000000800 */
[----:B-1----:R-:W-:-:S07]  /*3d30*/  F2FP.F16.F32.PACK_AB R30, R52, R51 ;  /* 0x00000033341e723e */ /* 0x002fce00000000ff */
[----:B------:R-:W-:Y:S01]  /*3d40*/  MUFU.EX2 R86, R86 ;  /* 0x0000005600567308 */ /* 0x000fe20000000800 */
[----:B--2---:R-:W-:Y:S01]  /*3d50*/  FADD R24, R82, R13 ;  /* 0x0000000d52187221 */ /* 0x004fe20000000000 */
[----:B------:R-:W-:Y:S01]  /*3d60*/  FADD R13, R51, R10 ;  /* 0x0000000a330d7221 */ /* 0x000fe20000000000 */
[----:B------:R-:W-:-:S03]  /*3d70*/  IMAD.MOV.U32 R10, RZ, RZ, RZ ;  /* 0x000000ffff0a7224 */ /* 0x000fc600078e00ff */
[----:B------:R-:W-:Y:S02]  /*3d80*/  FADD R13, R52, R13 ;  /* 0x0000000d340d7221 */ /* 0x000fe40000000000 */
[----:B------:R-:W1:Y:S01]  /*3d90*/  MUFU.EX2 R87, R87 ;  /* 0x0000005700577308 */ /* 0x000e620000000800 */
[C---:B---3--:R-:W-:Y:S01]  /*3da0*/  F2FP.F16.F32.PACK_AB R29, R83.reuse, R82 ;  /* 0x00000052531d723e */ /* 0x048fe200000000ff */
[----:B------:R-:W-:Y:S01]  /*3db0*/  FADD R11, R83, R24 ;  /* 0x00000018530b7221 */ /* 0x000fe20000000000 */
[----:B-1----:R-:W-:-:S03]  /*3dc0*/  F2FP.F16.F32.PACK_AB R31, R87, R86 ;  /* 0x00000056571f723e */ /* 0x002fc600000000ff */
[----:B------:R-:W-:Y:S02]  /*3dd0*/  FADD R86, R86, R11 ;  /* 0x0000000b56567221 */ /* 0x000fe40000000000 */
[----:B------:R4:W-:Y:S02]  /*3de0*/  STSM.16.M88.4 [R15], R28 ;  /* 0x0000001c0f007844 */ /* 0x0009e40000000200 */
[----:B------:R-:W-:Y:S01]  /*3df0*/  FADD R11, R87, R86 ;  /* 0x00000056570b7221 */ /* 0x000fe20000000000 */
[----:B------:R1:W-:Y:S06]  /*3e00*/  MEMBAR.ALL.CTA ;  /* 0x0000000000007992 */ /* 0x0003ec0000008000 */
[----:B-1----:R-:W1:Y:S02]  /*3e10*/  FENCE.VIEW.ASYNC.S ;  /* 0x00000000000073c6 */ /* 0x002e640000000000 */
[----:B-1----:R-:W-:Y:S01]  /*3e20*/  NOP ;  /* 0x0000000000007918 */ /* 0x002fe20000000000 */
[----:B------:R-:W-:Y:S05]  /*3e30*/  @!P1 BRA `(.L_x_14) ;  /* 0x0000002800609947 */ /* 0x000fea0003800000 */
[----:B----4-:R-:W-:Y:S01]  /*3e40*/  IMAD.MOV.U32 R16, RZ, RZ, R9 ;  /* 0x000000ffff107224 */ /* 0x010fe200078e0009 */
[----:B------:R-:W-:Y:S01]  /*3e50*/  UPLOP3.LUT UP1, UPT, UPT, UPT, UPT, 0x40, 0x0 ;  /* 0x000000000000789c */ /* 0x000fe20003f2e870 */
[----:B------:R-:W-:Y:S01]  /*3e60*/  IMAD.MOV.U32 R15, RZ, RZ, R7 ;  /* 0x000000ffff0f7224 */ /* 0x000fe200078e0007 */
[----:B------:R-:W-:Y:S01]  /*3e70*/  UMOV UR5, UR14 ;  /* 0x0000000e00057c82 */ /* 0x000fe20008000000 */
[----:B------:R-:W-:Y:S01]  /*3e80*/  VIADD R156, R12, -UR50 ;  /* 0x800000320c9c7c36 */ /* 0x000fe20008000000 */
[----:B------:R-:W-:Y:S01]  /*3e90*/  ULDC UR4, c[0x0][0x480] ;  /* 0x0001200000047ab9 */ /* 0x000fe20000000800 */
[----:B------:R-:W-:-:S07]  /*3ea0*/  IMAD.MOV.U32 R17, RZ, RZ, RZ ;  /* 0x000000ffff117224 */ /* 0x000fce00078e00ff */
.L_x_19:
[----:B-1----:R-:W1:Y:S01]  /*3eb0*/  S2UR UR6, SR_CgaCtaId ;  /* 0x00000000000679c3 */ /* 0x002e620000008800 */
[----:B------:R-:W-:Y:S01]  /*3ec0*/  UMOV UR8, 0x400 ;  /* 0x0000040000087882 */ /* 0x000fe20000000000 */
[----:B------:R-:W-:Y:S01]  /*3ed0*/  LOP3.LUT R10, R17, 0x1, RZ, 0x3c, !PT ;  /* 0x00000001110a7812 */ /* 0x000fe200078e3cff */
[----:B------:R-:W2:Y:S04]  /*3ee0*/  S2R R14, SR_TID.X ;  /* 0x00000000000e7919 */ /* 0x000ea80000002100 */
[----:B------:R-:W-:Y:S01]  /*3ef0*/  IMAD.U32 R9, R10, -0x80000000, RZ ;  /* 0x800000000a097824 */ /* 0x000fe200078e00ff */
[----:B-1----:R-:W-:-:S04]  /*3f00*/  ULEA UR8, UR6, UR8, 0x18 ;  /* 0x0000000806087291 */ /* 0x002fc8000f8ec03f */
[----:B------:R-:W-:Y:S02]  /*3f10*/  ULEA UR13, UR9, UR8, 0xd ;  /* 0x00000008090d7291 */ /* 0x000fe4000f8e683f */
[----:B------:R-:W-:Y:S02]  /*3f20*/  UIADD3 UR6, UR8, 0x10400, URZ ;  /* 0x0001040008067890 */ /* 0x000fe4000fffe03f */
[----:B------:R-:W-:Y:S01]  /*3f30*/  UIADD3 UR7, UR13, 0x8400, URZ ;  /* 0x000084000d077890 */ /* 0x000fe2000fffe03f */
[----:B------:R-:W1:Y:S01]  /*3f40*/  SYNCS.PHASECHK.TRANS64.TRYWAIT P0, [UR8+0x10], R9 ;  /* 0x00001009ff0075a7 */ /* 0x000e620008000148 */
[----:B------:R-:W-:Y:S01]  /*3f50*/  USHF.R.U32.HI UR6, URZ, 0x4, UR6 ;  /* 0x000000043f067899 */ /* 0x000fe20008011606 */
[----:B--2---:R-:W-:Y:S01]  /*3f60*/  LEA.HI R7, R14, 0x1, RZ, 0x19 ;  /* 0x000000010e077811 */ /* 0x004fe200078fc8ff */
[----:B------:R-:W-:Y:S02]  /*3f70*/  USHF.R.U32.HI UR7, URZ, 0x4, UR7 ;  /* 0x000000043f077899 */ /* 0x000fe40008011607 */
[----:B------:R-:W-:-:S02]  /*3f80*/  ULOP3.LUT UR6, UR6, 0x3fc0, URZ, 0xc0, !UPT ;  /* 0x00003fc006067892 */ /* 0x000fc4000f8ec03f */
[----:B------:R-:W-:Y:S02]  /*3f90*/  ULOP3.LUT UR7, UR7, 0x3fc0, URZ, 0xc0, !UPT ;  /* 0x00003fc007077892 */ /* 0x000fe4000f8ec03f */
[----:B------:R-:W-:Y:S02]  /*3fa0*/  ULOP3.LUT UR6, UR6, 0x10000, URZ, 0xfc, !UPT ;  /* 0x0001000006067892 */ /* 0x000fe4000f8efc3f */
[----:B------:R-:W-:Y:S01]  /*3fb0*/  ULOP3.LUT UR7, UR7, 0x10000, URZ, 0xfc, !UPT ;  /* 0x0001000007077892 */ /* 0x000fe2000f8efc3f */
[----:B-1----:R-:W-:Y:S11]  /*3fc0*/  @P0 BRA `(.L_x_15) ;  /* 0x00000000000c0947 */ /* 0x002ff60003800000 */
[----:B------:R-:W-:-:S04]  /*3fd0*/  IMAD.U32 R18, R10, -0x80000000, RZ ;  /* 0x800000000a127824 */ /* 0x000fc800078e00ff */
[----:B------:R-:W1:Y:S02]  /*3fe0*/  SYNCS.PHASECHK.TRANS64.TRYWAIT P0, [UR8+0x10], R18 ;  /* 0x00001012ff0075a7 */ /* 0x000e640008000148 */
[----:B-1----:R-:W-:Y:S05]  /*3ff0*/  @!P0 BRA `(.L_x_16) ;  /* 0x0000006400c08947 */ /* 0x002fea0003800000 */
.L_x_15:
[----:B------:R2:W-:Y:S01]  /*4000*/  BAR.SYNC.DEFER_BLOCKING R7, 0x100 ;  /* 0x000400070000751d */ /* 0x0005e20000010000 */
[----:B------:R-:W-:Y:S01]  /*4010*/  IMAD.U32 R18, R17, -0x80000000, RZ ;  /* 0x8000000011127824 */ /* 0x000fe200078e00ff */
[----:B------:R-:W-:-:S04]  /*4020*/  UIADD3 UR5, UR5, -0x1, URZ ;  /* 0xffffffff05057890 */ /* 0x000fc8000fffe03f */
[----:B------:R-:W-:Y:S01]  /*4030*/  UMOV UR18, UR6 ;  /* 0x0000000600127c82 */ /* 0x000fe20008000000 */
[----:B------:R-:W-:Y:S01]  /*4040*/  UMOV UR19, 0x40000040 ;  /* 0x4000004000137882 */ /* 0x000fe20000000000 */
[----:B------:R-:W-:Y:S01]  /*4050*/  UMOV UR16, UR7 ;  /* 0x0000000700107c82 */ /* 0x000fe20008000000 */
[----:B------:R-:W-:Y:S01]  /*4060*/  UMOV UR17, 0x40000040 ;  /* 0x4000004000117882 */ /* 0x000fe20000000000 */
[----:B------:R-:W-:-:S06]  /*4070*/  WARPGROUP.ARRIVE ;  /* 0x00000000000079c5 */ /* 0x000fcc0000000000 */
[----:B------:R-:W-:Y:S01]  /*4080*/  HGMMA.64x128x16.F32 R24, gdesc[UR16], RZ, !UPT ;  /* 0x01e00000101879f0 */ /* 0x000fe2000c7008ff */
[----:B------:R-:W-:Y:S02]  /*4090*/  ULOP3.LUT UR18, UR6, 0x2, URZ, 0xfc, !UPT ;  /* 0x0000000206127892 */ /* 0x000fe4000f8efc3f */
[----:B------:R-:W-:Y:S01]  /*40a0*/  ULOP3.LUT UR16, UR7, 0x2, URZ, 0xfc, !UPT ;  /* 0x0000000207107892 */ /* 0x000fe2000f8efc3f */
[----:B------:R-:W-:Y:S01]  /*40b0*/  UMOV UR19, 0x40000040 ;  /* 0x4000004000137882 */ /* 0x000fe20000000000 */
[----:B------:R-:W-:-:S07]  /*40c0*/  UMOV UR17, 0x40000040 ;  /* 0x4000004000117882 */ /* 0x000fce0000000000 */
[----:B------:R-:W-:Y:S01]  /*40d0*/  HGMMA.64x128x16.F32 R24, gdesc[UR16], R24 ;  /* 0x01e00000101879f0 */ /* 0x000fe20008700818 */
        /* <DEDUP_REMOVED lines=10> */
[----:B------:R-:W-:Y:S02]  /*4180*/  UIADD3 UR18, UR6, 0x400, URZ ;  /* 0x0000040006127890 */ /* 0x000fe4000fffe03f */
[----:B------:R-:W-:Y:S01]  /*4190*/  UIADD3 UR16, UR7, 0x400, URZ ;  /* 0x0000040007107890 */ /* 0x000fe2000fffe03f */
        /* <DEDUP_REMOVED lines=17> */
[----:B------:R-:W-:Y:S01]  /*42b0*/  HGMMA.64x128x16.F32 R24, gdesc[UR16], R24, gsb0 ;  /* 0x01e00000101879f0 */ /* 0x000fe20008000818 */
[----:B------:R-:W3:Y:S02]  /*42c0*/  SYNCS.PHASECHK.TRANS64.TRYWAIT P0, [UR8+0x20], R18 ;  /* 0x00002012ff0075a7 */ /* 0x000ee40008000148 */
[----:B--23--:R-:W-:Y:S05]  /*42d0*/  @P0 BRA `(.L_x_17) ;  /* 0x0000000000080947 */ /* 0x00cfea0003800000 */
[----:B------:R-:W2:Y:S02]  /*42e0*/  SYNCS.PHASECHK.TRANS64.TRYWAIT P0, [UR8+0x20], R18 ;  /* 0x00002012ff0075a7 */ /* 0x000ea40008000148 */
[----:B--2---:R-:W-:Y:S05]  /*42f0*/  @!P0 BRA `(.L_x_18) ;  /* 0x00000064001c8947 */ /* 0x004fea0003800000 */
.L_x_17:
[----:B------:R-:W-:Y:S01]  /*4300*/  UIADD3 UR6, UR13, 0x18400, URZ ;  /* 0x000184000d067890 */ /* 0x000fe2000fffe03f */
[----:B------:R-:W-:Y:S01]  /*4310*/  WARPGROUP.ARRIVE ;  /* 0x00000000000079c5 */ /* 0x000fe20000000000 */
[----:B------:R-:W-:Y:S01]  /*4320*/  UIADD3 UR15, UR8, 0x400, URZ ;  /* 0x00000400080f7890 */ /* 0x000fe2000fffe03f */
[----:B-1----:R-:W-:Y:S01]  /*4330*/  VIMNMX R7, RZ, UR5, !PT ;  /* 0x00000005ff077c48 */ /* 0x002fe2000ffe0100 */
[----:B------:R-:W-:Y:S01]  /*4340*/  USHF.R.U32.HI UR7, URZ, 0x4, UR6 ;  /* 0x000000043f077899 */ /* 0x000fe20008011606 */
[----:B------:R-:W-:Y:S01]  /*4350*/  IMAD.MOV.U32 R158, RZ, RZ, -0x1 ;  /* 0xffffffffff9e7424 */ /* 0x000fe200078e00ff */
[----:B------:R-:W-:Y:S01]  /*4360*/  USHF.R.U32.HI UR6, URZ, 0x4, UR15 ;  /* 0x000000043f067899 */ /* 0x000fe2000801160f */
[----:B------:R-:W-:Y:S01]  /*4370*/  VIADD R156, R156, 0x1 ;  /* 0x000000019c9c7836 */ /* 0x000fe20000000000 */
[----:B------:R-:W-:Y:S01]  /*4380*/  ULOP3.LUT UR7, UR7, 0x3fc0, URZ, 0xc0, !UPT ;  /* 0x00003fc007077892 */ /* 0x000fe2000f8ec03f */
[----:B------:R-:W-:Y:S01]  /*4390*/  IMAD R9, R7, -0x80, R8 ;  /* 0xffffff8007097824 */ /* 0x000fe200078e0208 */
[----:B------:R-:W-:-:S02]  /*43a0*/  ULOP3.LUT UR6, UR6, 0x3fc0, URZ, 0xc0, !UPT ;  /* 0x00003fc006067892 */ /* 0x000fc4000f8ec03f */
[----:B------:R-:W-:Y:S01]  /*43b0*/  ULOP3.LUT UR7, UR7, 0x10000, URZ, 0xfc, !UPT ;  /* 0x0001000007077892 */ /* 0x000fe2000f8efc3f */
[C---:B------:R-:W-:Y:S01]  /*43c0*/  VIADD R7, R9.reuse, 0x1 ;  /* 0x0000000109077836 */ /* 0x040fe20000000000 */
[----:B------:R-:W-:Y:S01]  /*43d0*/  ULOP3.LUT UR6, UR6, 0x4000000, URZ, 0xfc, !UPT ;  /* 0x0400000006067892 */ /* 0x000fe2000f8efc3f */
[----:B------:R-:W-:Y:S01]  /*43e0*/  VIADD R9, R9, 0x9 ;  /* 0x0000000909097836 */ /* 0x000fe20000000000 */
[----:B------:R-:W-:Y:S01]  /*43f0*/  UMOV UR17, 0x40000040 ;  /* 0x4000004000117882 */ /* 0x000fe20000000000 */
[----:B------:R-:W-:Y:S01]  /*4400*/  UMOV UR19, 0x40000040 ;  /* 0x4000004000137882 */ /* 0x000fe20000000000 */
[----:B------:R-:W-:Y:S01]  /*4410*/  SHF.R.S32.HI R18, RZ, 0x1f, R7 ;  /* 0x0000001fff127819 */ /* 0x000fe20000011407 */
[----:B------:R-:W-:Y:S01]  /*4420*/  UMOV UR16, UR7 ;  /* 0x0000000700107c82 */ /* 0x000fe20008000000 */
[----:B------:R-:W-:Y:S01]  /*4430*/  UMOV UR15, UR4 ;  /* 0x00000004000f7c82 */ /* 0x000fe20008000000 */
[----:B------:R-:W-:Y:S01]  /*4440*/  UMOV UR18, UR6 ;  /* 0x0000000600127c82 */ /* 0x000fe20008000000 */
[----:B------:R-:W-:Y:S01]  /*4450*/  LEA.HI R18, R18, R7, RZ, 0x3 ;  /* 0x0000000712127211 */ /* 0x000fe200078f18ff */
[----:B------:R-:W-:Y:S01]  /*4460*/  HGMMA.64x128x16.F32 R88, gdesc[UR16].tnspB, R88, UP1 ;  /* 0x41e00000105879f0 */ /* 0x000fe2000b700858 */
[----:B------:R-:W-:-:S02]  /*4470*/  UIADD3 UR18, UR6, 0x80, URZ ;  /* 0x0000008006127890 */ /* 0x000fc4000fffe03f */
[----:B------:R-:W-:Y:S01]  /*4480*/  ULOP3.LUT UR16, UR7, 0x2, URZ, 0xfc, !UPT ;  /* 0x0000000207107892 */ /* 0x000fe2000f8efc3f */
[----:B------:R-:W-:Y:S01]  /*4490*/  LOP3.LUT R20, R18, 0xfffffff8, RZ, 0xc0, !PT ;  /* 0xfffffff812147812 */ /* 0x000fe200078ec0ff */
[----:B------:R-:W-:Y:S01]  /*44a0*/  UMOV UR19, 0x40000040 ;  /* 0x4000004000137882 */ /* 0x000fe20000000000 */
[----:B------:R-:W-:Y:S01]  /*44b0*/  UMOV UR17, 0x40000040 ;  /* 0x4000004000117882 */ /* 0x000fe20000000000 */
[----:B------:R-:W-:Y:S01]  /*44c0*/  SHF.R.S32.HI R18, RZ, 0x3, R18 ;  /* 0x00000003ff127819 */ /* 0x000fe20000011412 */
[----:B------:R-:W-:Y:S01]  /*44d0*/  UPLOP3.LUT UP1, UPT, UPT, UPT, UPT, 0x80, 0x0 ;  /* 0x000000000000789c */ /* 0x000fe20003f2f070 */
[----:B------:R-:W-:-:S03]  /*44e0*/  VIADDMNMX R7, R7, -R20, 0x2, PT ;  /* 0x0000000207077446 */ /* 0x000fc60003800914 */
[----:B------:R-:W-:-:S05]  /*44f0*/  IMAD.U32 R18, R18, -0x2, RZ ;  /* 0xfffffffe12127824 */ /* 0x000fca00078e00ff */
[----:B------:R-:W-:Y:S02]  /*4500*/  VIADDMNMX R7, R18, -R7, 0xffffffe0, !PT ;  /* 0xffffffe012077446 */ /* 0x000fe40007800907 */
[----:B------:R-:W-:-:S03]  /*4510*/  SHF.R.U32.HI R18, RZ, 0x7, R14 ;  /* 0x00000007ff127819 */ /* 0x000fc6000001160e */
[----:B------:R-:W-:-:S05]  /*4520*/  VIADD R7, R7, 0x20 ;  /* 0x0000002007077836 */ /* 0x000fca0000000000 */
[----:B------:R-:W-:Y:S02]  /*4530*/  SHF.R.U32.HI R17, RZ, R7, R158 ;  /* 0x00000007ff117219 */ /* 0x000fe4000001169e */
[----:B------:R-:W-:Y:S02]  /*4540*/  IADD3 R7, -R18, 0x4, RZ ;  /* 0x0000000412077810 */ /* 0x000fe40007ffe1ff */
[----:B------:R-:W-:Y:S01]  /*4550*/  R2P PR, R17, 0x7e ;  /* 0x0000007e11007804 */ /* 0x000fe20000000000 */
[----:B------:R-:W-:Y:S01]  /*4560*/  HGMMA.64x128x16.F32 R88, gdesc[UR16].tnspB, R88 ;  /* 0x41e00000105879f0 */ /* 0x000fe20008700858 */
[----:B------:R-:W-:Y:S02]  /*4570*/  UIADD3 UR18, UR6, 0x100, URZ ;  /* 0x0000010006127890 */ /* 0x000fe4000fffe03f */
[----:B------:R-:W-:Y:S01]  /*4580*/  ULOP3.LUT UR16, UR7, 0x4, URZ, 0xfc, !UPT ;  /* 0x0000000407107892 */ /* 0x000fe2000f8efc3f */
[----:B------:R-:W-:Y:S01]  /*4590*/  UMOV UR19, 0x40000040 ;  /* 0x4000004000137882 */ /* 0x000fe20000000000 */
[----:B------:R-:W-:-:S07]  /*45a0*/  UMOV UR17, 0x40000040 ;  /* 0x4000004000117882 */ /* 0x000fce0000000000 */
[----:B------:R-:W-:Y:S01]  /*45b0*/  HGMMA.64x128x16.F32 R88, gdesc[UR16].tnspB, R88 ;  /* 0x41e00000105879f0 */ /* 0x000fe20008700858 */
[----:B------:R-:W-:Y:S02]  /*45c0*/  UIADD3 UR18, UR6, 0x180, URZ ;  /* 0x0000018006127890 */ /* 0x000fe4000fffe03f */
[----:B------:R-:W-:Y:S01]  /*45d0*/  ULOP3.LUT UR16, UR7, 0x6, URZ, 0xfc, !UPT ;  /* 0x0000000607107892 */ /* 0x000fe2000f8efc3f */
[----:B------:R-:W-:Y:S01]  /*45e0*/  UMOV UR19, 0x40000040 ;  /* 0x4000004000137882 */ /* 0x000fe20000000000 */
[----:B------:R-:W-:-:S07]  /*45f0*/  UMOV UR17, 0x40000040 ;  /* 0x4000004000117882 */ /* 0x000fce0000000000 */
[----:B------:R-:W-:Y:S01]  /*4600*/  HGMMA.64x128x16.F32 R88, gdesc[UR16].tnspB, R88 ;  /* 0x41e00000105879f0 */ /* 0x000fe20008700858 */
[----:B------:R-:W-:Y:S02]  /*4610*/  UIADD3 UR18, UR6, 0x200, URZ ;  /* 0x0000020006127890 */ /* 0x000fe4000fffe03f */
[----:B------:R-:W-:Y:S01]  /*4620*/  UIADD3 UR16, UR7, 0x400, URZ ;  /* 0x0000040007107890 */ /* 0x000fe2000fffe03f */
        /* <DEDUP_REMOVED lines=17> */
[----:B------:R-:W-:Y:S01]  /*4740*/  HGMMA.64x128x16.F32 R88, gdesc[UR16].tnspB, R88, gsb0 ;  /* 0x41e00000105879f0 */ /* 0x000fe20008000858 */
[----:B------:R1:W-:Y:S06]  /*4750*/  BAR.ARV R7, 0x100 ;  /* 0x000400070000751d */ /* 0x0003ec0000002000 */
[----:B------:R-:W-:Y:S02]  /*4760*/  WARPGROUP.DEPBAR.LE gsb0, 0x1 ;  /* 0x00008000000079c5 */ /* 0x000fe40000010100 */
[----:B------:R-:W-:Y:S02]  /*4770*/  FSEL R18, R25, -INF , P1 ;  /* 0xff80000019127808 */ /* 0x000fe40000800000 */
[----:B------:R-:W-:-:S02]  /*4780*/  FSEL R28, R28, -INF , P2 ;  /* 0xff8000001c1c7808 */ /* 0x000fc40001000000 */
[----:B------:R-:W-:Y:S02]  /*4790*/  FSEL R22, R29, -INF , P3 ;  /* 0xff8000001d167808 */ /* 0x000fe40001800000 */
[----:B------:R-:W-:Y:S02]  /*47a0*/  FSEL R32, R32, -INF , P4 ;  /* 0xff80000020207808 */ /* 0x000fe40002000000 */
[----:B------:R-:W-:Y:S02]  /*47b0*/  FSEL R33, R33, -INF , P5 ;  /* 0xff80000021217808 */ /* 0x000fe40002800000 */
[----:B------:R-:W-:Y:S02]  /*47c0*/  FSEL R36, R36, -INF , P6 ;  /* 0xff80000024247808 */ /* 0x000fe40003000000 */
[C---:B------:R-:W-:Y:S02]  /*47d0*/  R2P PR, R17.reuse.B1, 0x7f ;  /* 0x0000007f11007804 */ /* 0x040fe40000001000 */
[----:B-1----:R-:W-:-:S02]  /*47e0*/  LOP3.LUT R7, R17, 0x1, RZ, 0xc0, !PT ;  /* 0x0000000111077812 */ /* 0x002fc400078ec0ff */
[----:B------:R-:W-:Y:S02]  /*47f0*/  FMNMX R152, R18, R33, !PT ;  /* 0x0000002112987209 */ /* 0x000fe40007800000 */
[----:B------:R-:W-:Y:S02]  /*4800*/  FSEL R40, R40, -INF , P0 ;  /* 0xff80000028287808 */ /* 0x000fe40000000000 */
[----:B------:R-:W-:Y:S02]  /*4810*/  FSEL R41, R41, -INF , P1 ;  /* 0xff80000029297808 */ /* 0x000fe40000800000 */
[----:B------:R-:W-:Y:S02]  /*4820*/  FSEL R44, R44, -INF , P2 ;  /* 0xff8000002c2c7808 */ /* 0x000fe40001000000 */
[----:B------:R-:W-:Y:S02]  /*4830*/  FSEL R45, R45, -INF , P3 ;  /* 0xff8000002d2d7808 */ /* 0x000fe40001800000 */
[----:B------:R-:W-:-:S02]  /*4840*/  FSEL R48, R48, -INF , P4 ;  /* 0xff80000030307808 */ /* 0x000fc40002000000 */
[----:B------:R-:W-:Y:S02]  /*4850*/  FSEL R49, R49, -INF , P5 ;  /* 0xff80000031317808 */ /* 0x000fe40002800000 */
[----:B------:R-:W-:Y:S02]  /*4860*/  FSEL R52, R52, -INF , P6 ;  /* 0xff80000034347808 */ /* 0x000fe40003000000 */
[----:B------:R-:W-:Y:S02]  /*4870*/  R2P PR, R17.B2, 0x7f ;  /* 0x0000007f11007804 */ /* 0x000fe40000002000 */
[----:B------:R-:W-:-:S03]  /*4880*/  FMNMX R152, R41, R152, !PT ;  /* 0x0000009829987209 */ /* 0x000fc60007800000 */
[----:B------:R-:W-:Y:S02]  /*4890*/  FSEL R56, R56, -INF , P0 ;  /* 0xff80000038387808 */ /* 0x000fe40000000000 */
[----:B------:R-:W-:Y:S02]  /*48a0*/  FSEL R57, R57, -INF , P1 ;  /* 0xff80000039397808 */ /* 0x000fe40000800000 */
[----:B------:R-:W-:Y:S02]  /*48b0*/  FSEL R60, R60, -INF , P2 ;  /* 0xff8000003c3c7808 */ /* 0x000fe40001000000 */
[----:B------:R-:W-:Y:S02]  /*48c0*/  FSEL R61, R61, -INF , P3 ;  /* 0xff8000003d3d7808 */ /* 0x000fe40001800000 */
[----:B------:R-:W-:Y:S02]  /*48d0*/  FSEL R64, R64, -INF , P4 ;  /* 0xff80000040407808 */ /* 0x000fe40002000000 */
[----:B------:R-:W-:-:S02]  /*48e0*/  FSEL R65, R65, -INF , P5 ;  /* 0xff80000041417808 */ /* 0x000fc40002800000 */
[----:B------:R-:W-:Y:S02]  /*48f0*/  FSEL R68, R68, -INF , P6 ;  /* 0xff80000044447808 */ /* 0x000fe40003000000 */
[----:B------:R-:W-:Y:S02]  /*4900*/  R2P PR, R17.B3, 0x7f ;  /* 0x0000007f11007804 */ /* 0x000fe40000003000 */
[----:B------:R-:W-:-:S03]  /*4910*/  FMNMX R152, R49, R152, !PT ;  /* 0x0000009831987209 */ /* 0x000fc60007800000 */
[----:B------:R-:W-:Y:S02]  /*4920*/  FSEL R72, R72, -INF , P0 ;  /* 0xff80000048487808 */ /* 0x000fe40000000000 */
[----:B------:R-:W-:Y:S02]  /*4930*/  ISETP.NE.U32.AND P0, PT, R7, 0x1, PT ;  /* 0x000000010700780c */ /* 0x000fe40003f05070 */
[----:B------:R-:W-:Y:S02]  /*4940*/  FMNMX R152, R57, R152, !PT ;  /* 0x0000009839987209 */ /* 0x000fe40007800000 */
[----:B------:R-:W-:Y:S02]  /*4950*/  FSEL R24, R24, -INF , !P0 ;  /* 0xff80000018187808 */ /* 0x000fe40004000000 */
[----:B------:R-:W-:Y:S02]  /*4960*/  LOP3.LUT P0, RZ, R17, 0x80, RZ, 0xc0, !PT ;  /* 0x0000008011ff7812 */ /* 0x000fe4000780c0ff */
[----:B------:R-:W-:-:S02]  /*4970*/  FMNMX R7, R24, R32, !PT ;  /* 0x0000002018077209 */ /* 0x000fc40007800000 */
[----:B------:R-:W-:Y:S02]  /*4980*/  FSEL R20, R37, -INF , P0 ;  /* 0xff80000025147808 */ /* 0x000fe40000000000 */
[----:B------:R-:W-:Y:S02]  /*4990*/  LOP3.LUT P0, RZ, R17, 0x8000, RZ, 0xc0, !PT ;  /* 0x0000800011ff7812 */ /* 0x000fe4000780c0ff */
[----:B------:R-:W-:Y:S02]  /*49a0*/  FMNMX R154, R22, R20, !PT ;  /* 0x00000014169a7209 */ /* 0x000fe40007800000 */
[----:B------:R-:W-:Y:S02]  /*49b0*/  FSEL R53, R53, -INF , P0 ;  /* 0xff80000035357808 */ /* 0x000fe40000000000 */
[----:B------:R-:W-:Y:S02]  /*49c0*/  LOP3.LUT P0, RZ, R17, 0x800000, RZ, 0xc0, !PT ;  /* 0x0080000011ff7812 */ /* 0x000fe4000780c0ff */
[----:B------:R-:W-:-:S02]  /*49d0*/  FMNMX R7, R40, R7, !PT ;  /* 0x0000000728077209 */ /* 0x000fc40007800000 */
[----:B------:R-:W-:Y:S02]  /*49e0*/  FSEL R69, R69, -INF , P0 ;  /* 0xff80000045457808 */ /* 0x000fe40000000000 */
[----:B------:R-:W-:Y:S02]  /*49f0*/  ISETP.GT.AND P0, PT, R17, -0x1, PT ;  /* 0xffffffff1100780c */ /* 0x000fe40003f04270 */
        /* <DEDUP_REMOVED lines=9> */
[----:B------:R-:W-:-:S02]  /*4a90*/  FSEL R73, R73, -INF , P1 ;  /* 0xff80000049497808 */ /* 0x000fc40000800000 */
[----:B------:R-:W-:Y:S02]  /*4aa0*/  FSEL R76, R76, -INF , P2 ;  /* 0xff8000004c4c7808 */ /* 0x000fe40001000000 */
[----:B------:R-:W-:Y:S02]  /*4ab0*/  FSEL R77, R77, -INF , P3 ;  /* 0xff8000004d4d7808 */ /* 0x000fe40001800000 */
[----:B------:R-:W-:Y:S02]  /*4ac0*/  FMNMX R7, R64, R7, !PT ;  /* 0x0000000740077209 */ /* 0x000fe40007800000 */
[----:B------:R-:W-:Y:S02]  /*4ad0*/  FMNMX R152, R65, R152, !PT ;  /* 0x0000009841987209 */ /* 0x000fe40007800000 */
[----:B------:R-:W-:Y:S02]  /*4ae0*/  FMNMX R17, R68, R17, !PT ;  /* 0x0000001144117209 */ /* 0x000fe40007800000 */
[----:B------:R-:W-:-:S02]  /*4af0*/  FMNMX R154, R69, R154, !PT ;  /* 0x0000009a459a7209 */ /* 0x000fc40007800000 */
[----:B------:R-:W-:Y:S02]  /*4b00*/  FSEL R85, R85, -INF , !P0 ;  /* 0xff80000055557808 */ /* 0x000fe40004000000 */
[----:B------:R-:W-:Y:S02]  /*4b10*/  FSEL R80, R80, -INF , P4 ;  /* 0xff80000050507808 */ /* 0x000fe40002000000 */
[----:B------:R-:W-:Y:S02]  /*4b20*/  FSEL R81, R81, -INF , P5 ;  /* 0xff80000051517808 */ /* 0x000fe40002800000 */
[----:B------:R-:W-:Y:S02]  /*4b30*/  FSEL R84, R84, -INF , P6 ;  /* 0xff80000054547808 */ /* 0x000fe40003000000 */
        /* <DEDUP_REMOVED lines=9> */
[----:B------:R-:W-:-:S04]  /*4bd0*/  FMNMX R154, R17, R154, !PT ;  /* 0x0000009a119a7209 */ /* 0x000fc80007800000 */
[----:B------:R-:W-:-:S04]  /*4be0*/  FMNMX R154, R7, R154, !PT ;  /* 0x0000009a079a7209 */ /* 0x000fc80007800000 */
[----:B------:R-:W-:-:S05]  /*4bf0*/  FMNMX R17, R154, R15, !PT ;  /* 0x0000000f9a117209 */ /* 0x000fca0007800000 */
[----:B------:R-:W1:Y:S02]  /*4c00*/  SHFL.BFLY PT, R152, R17, 0x2, 0x1f ;  /* 0x0c401f0011987f89 */ /* 0x000e6400000e0000 */
[----:B-1----:R-:W-:Y:S02]  /*4c10*/  FMNMX R19, R17, R152, !PT ;  /* 0x0000009811137209 */ /* 0x002fe40007800000 */
[----:B------:R-:W-:-:S03]  /*4c20*/  SHF.R.S32.HI R152, RZ, 0x1f, R9 ;  /* 0x0000001fff987819 */ /* 0x000fc60000011409 */
[----:B------:R-:W1:Y:S01]  /*4c30*/  SHFL.BFLY PT, R154, R19, 0x1, 0x1f ;  /* 0x0c201f00139a7f89 */ /* 0x000e6200000e0000 */
[----:B------:R-:W-:Y:S02]  /*4c40*/  LEA.HI R152, R152, R9, RZ, 0x3 ;  /* 0x0000000998987211 */ /* 0x000fe400078f18ff */
[----:B-1----:R-:W-:Y:S02]  /*4c50*/  FMNMX R7, R19, R154, !PT ;  /* 0x0000009a13077209 */ /* 0x002fe40007800000 */
[----:B------:R-:W-:Y:S02]  /*4c60*/  LOP3.LUT R154, R152, 0xfffffff8, RZ, 0xc0, !PT ;  /* 0xfffffff8989a7812 */ /* 0x000fe400078ec0ff */
[----:B------:R-:W-:Y:S02]  /*4c70*/  SHF.R.S32.HI R152, RZ, 0x3, R152 ;  /* 0x00000003ff987819 */ /* 0x000fe40000011498 */
[----:B------:R-:W-:Y:S02]  /*4c80*/  VIADDMNMX R9, R9, -R154, 0x2, PT ;  /* 0x0000000209097446 */ /* 0x000fe4000380099a */
[----:B------:R-:W-:Y:S01]  /*4c90*/  FSETP.NEU.AND P0, PT, R7, -INF , PT ;  /* 0xff8000000700780b */ /* 0x000fe20003f0d000 */
[----:B------:R-:W-:-:S03]  /*4ca0*/  IMAD.U32 R152, R152, -0x2, RZ ;  /* 0xfffffffe98987824 */ /* 0x000fc600078e00ff */
[----:B------:R-:W-:Y:S02]  /*4cb0*/  FSEL R154, R7, RZ, P0 ;  /* 0x000000ff079a7208 */ /* 0x000fe40000000000 */
[----:B------:R-:W-:Y:S01]  /*4cc0*/  VIADDMNMX R9, R152, -R9, 0xffffffe0, !PT ;  /* 0xffffffe098097446 */ /* 0x000fe20007800909 */
[----:B------:R-:W-:Y:S02]  /*4cd0*/  VIADD R152, R6, 0x18440 ;  /* 0x0001844006987836 */ /* 0x000fe40000000000 */
[C---:B------:R-:W-:Y:S01]  /*4ce0*/  FMUL R19, R154.reuse, UR15 ;  /* 0x0000000f9a137c20 */ /* 0x040fe20008400000 */
[----:B------:R-:W-:Y:S01]  /*4cf0*/  FADD R15, -R154, R15 ;  /* 0x0000000f9a0f7221 */ /* 0x000fe20000000100 */
[----:B------:R-:W-:Y:S01]  /*4d00*/  VIADD R9, R9, 0x20 ;  /* 0x0000002009097836 */ /* 0x000fe20000000000 */
[----:B------:R-:W-:Y:S01]  /*4d10*/  SHF.R.U32.HI R153, RZ, 0x3, R152 ;  /* 0x00000003ff997819 */ /* 0x000fe20000011698 */
[--C-:B------:R-:W-:Y:S01]  /*4d20*/  FFMA R25, R18, UR15, -R19.reuse ;  /* 0x0000000f12197c23 */ /* 0x100fe20008000813 */
[--C-:B------:R-:W-:Y:S01]  /*4d30*/  FFMA R37, R20, UR15, -R19.reuse ;  /* 0x0000000f14257c23 */ /* 0x100fe20008000813 */
[--C-:B------:R-:W-:Y:S01]  /*4d40*/  FFMA R22, R22, UR15, -R19.reuse ;  /* 0x0000000f16167c23 */ /* 0x100fe20008000813 */
[----:B------:R-:W-:Y:S01]  /*4d50*/  SHF.R.U32.HI R9, RZ, R9, R158 ;  /* 0x00000009ff097219 */ /* 0x000fe2000001169e */
[--C-:B------:R-:W-:Y:S01]  /*4d60*/  FFMA R24, R24, UR15, -R19.reuse ;  /* 0x0000000f18187c23 */ /* 0x100fe20008000813 */
[--C-:B------:R-:W-:Y:S01]  /*4d70*/  FFMA R28, R28, UR15, -R19.reuse ;  /* 0x0000000f1c1c7c23 */ /* 0x100fe20008000813 */
[----:B------:R1:W-:Y:S01]  /*4d80*/  MUFU.EX2 R29, R22 ;  /* 0x00000016001d7308 */ /* 0x0003e20000000800 */
[C---:B------:R-:W-:Y:S01]  /*4d90*/  R2P PR, R9.reuse, 0x7e ;  /* 0x0000007e09007804 */ /* 0x040fe20000000000 */
[--C-:B------:R-:W-:Y:S01]  /*4da0*/  FFMA R32, R32, UR15, -R19.reuse ;  /* 0x0000000f20207c23 */ /* 0x100fe20008000813 */
[----:B------:R-:W-:Y:S01]  /*4db0*/  LOP3.LUT R21, R9, 0x1, RZ, 0xc0, !PT ;  /* 0x0000000109157812 */ /* 0x000fe200078ec0ff */
[--C-:B------:R-:W-:Y:S01]  /*4dc0*/  FFMA R33, R33, UR15, -R19.reuse ;  /* 0x0000000f21217c23 */ /* 0x100fe20008000813 */
        /* <DEDUP_REMOVED lines=13> */
[----:B------:R-:W-:Y:S01]  /*4ea0*/  R2P PR, R9.B1, 0x7f ;  /* 0x0000007f09007804 */ /* 0x000fe20000001000 */
[--C-:B------:R-:W-:Y:S01]  /*4eb0*/  FFMA R52, R52, UR15, -R19.reuse ;  /* 0x0000000f34347c23 */ /* 0x100fe20008000813 */
[----:B-1----:R-:W-:Y:S01]  /*4ec0*/  FMNMX R22, R27, R18, !PT ;  /* 0x000000121b167209 */ /* 0x002fe20007800000 */
        /* <DEDUP_REMOVED lines=30> */
[----:B------:R-:W-:Y:S01]  /*50b0*/  FFMA R85, R85, UR15, -R19 ;  /* 0x0000000f55557c23 */ /* 0x000fe20008000813 */
[----:B------:R-:W-:Y:S01]  /*50c0*/  FSEL R67, R67, -INF , P5 ;  /* 0xff80000043437808 */ /* 0x000fe20002800000 */
[----:B------:R-:W-:Y:S01]  /*50d0*/  FMUL R15, R15, UR15 ;  /* 0x0000000f0f0f7c20 */ /* 0x000fe20008400000 */
[----:B------:R-:W-:Y:S01]  /*50e0*/  FSEL R70, R70, -INF , P6 ;  /* 0xff80000046467808 */ /* 0x000fe20003000000 */
[----:B------:R-:W-:Y:S01]  /*50f0*/  VIADD R158, R6, 0x18460 ;  /* 0x00018460069e7836 */ /* 0x000fe20000000000 */
[----:B------:R-:W-:Y:S01]  /*5100*/  R2P PR, R9.B3, 0x7f ;  /* 0x0000007f09007804 */ /* 0x000fe20000003000 */
[----:B------:R-:W-:Y:S01]  /*5110*/  MUFU.EX2 R24, R24 ;  /* 0x0000001800187308 */ /* 0x000fe20000000800 */
[----:B------:R-:W-:-:S02]  /*5120*/  FMNMX R22, R51, R22, !PT ;  /* 0x0000001633167209 */ /* 0x000fc40007800000 */
[----:B------:R-:W-:Y:S02]  /*5130*/  SHF.R.U32.HI R159, RZ, 0x3, R158 ;  /* 0x00000003ff9f7819 */ /* 0x000fe4000001169e */
[----:B------:R-:W-:Y:S02]  /*5140*/  FSEL R74, R74, -INF , P0 ;  /* 0xff8000004a4a7808 */ /* 0x000fe40000000000 */
[----:B------:R-:W-:Y:S01]  /*5150*/  ISETP.NE.U32.AND P0, PT, R21, 0x1, PT ;  /* 0x000000011500780c */ /* 0x000fe20003f05070 */
[----:B------:R-:W1:Y:S01]  /*5160*/  MUFU.EX2 R15, R15 ;  /* 0x0000000f000f7308 */ /* 0x000e620000000800 */
[----:B------:R-:W-:Y:S02]  /*5170*/  FMNMX R21, R17, R38, !PT ;  /* 0x0000002611157209 */ /* 0x000fe40007800000 */
[----:B------:R-:W-:Y:S02]  /*5180*/  FSEL R23, R26, -INF , !P0 ;  /* 0xff8000001a177808 */ /* 0x000fe40004000000 */
[----:B------:R-:W-:-:S02]  /*5190*/  LOP3.LUT P0, RZ, R9, 0x80, RZ, 0xc0, !PT ;  /* 0x0000008009ff7812 */ /* 0x000fc4000780c0ff */
[----:B------:R-:W-:Y:S01]  /*51a0*/  FMNMX R21, R46, R21, !PT ;  /* 0x000000152e157209 */ /* 0x000fe20007800000 */
[----:B------:R-:W2:Y:S01]  /*51b0*/  MUFU.EX2 R25, R25 ;  /* 0x0000001900197308 */ /* 0x000ea20000000800 */
[----:B------:R-:W-:Y:S02]  /*51c0*/  FSEL R20, R39, -INF , P0 ;  /* 0xff80000027147808 */ /* 0x000fe40000000000 */
[----:B------:R-:W-:Y:S02]  /*51d0*/  LOP3.LUT P0, RZ, R9, 0x8000, RZ, 0xc0, !PT ;  /* 0x0000800009ff7812 */ /* 0x000fe4000780c0ff */
[----:B------:R-:W-:Y:S02]  /*51e0*/  FMNMX R26, R31, R20, !PT ;  /* 0x000000141f1a7209 */ /* 0x000fe40007800000 */
[----:B------:R-:W-:Y:S01]  /*51f0*/  FSEL R55, R55, -INF , P0 ;  /* 0xff80000037377808 */ /* 0x000fe20000000000 */
[----:B------:R-:W-:Y:S01]  /*5200*/  MUFU.EX2 R28, R28 ;  /* 0x0000001c001c7308 */ /* 0x000fe20000000800 */
[----:B------:R-:W-:-:S02]  /*5210*/  LOP3.LUT P0, RZ, R9, 0x800000, RZ, 0xc0, !PT ;  /* 0x0080000009ff7812 */ /* 0x000fc4000780c0ff */
[----:B------:R-:W-:Y:S02]  /*5220*/  FMNMX R26, R47, R26, !PT ;  /* 0x0000001a2f1a7209 */ /* 0x000fe40007800000 */
[----:B------:R-:W-:Y:S02]  /*5230*/  FSEL R71, R71, -INF , P0 ;  /* 0xff80000047477808 */ /* 0x000fe40000000000 */
[----:B------:R-:W-:Y:S01]  /*5240*/  ISETP.GT.AND P0, PT, R9, -0x1, PT ;  /* 0xffffffff0900780c */ /* 0x000fe20003f04270 */
[----:B------:R-:W-:Y:S01]  /*5250*/  MUFU.EX2 R32, R32 ;  /* 0x0000002000207308 */ /* 0x000fe20000000800 */
[----:B------:R-:W-:Y:S02]  /*5260*/  FMNMX R9, R23, R34, !PT ;  /* 0x0000002217097209 */ /* 0x000fe40007800000 */
[----:B------:R-:W-:Y:S02]  /*5270*/  FMNMX R21, R54, R21, !PT ;  /* 0x0000001536157209 */ /* 0x000fe40007800000 */
[----:B------:R-:W-:-:S02]  /*5280*/  FMNMX R9, R42, R9, !PT ;  /* 0x000000092a097209 */ /* 0x000fc40007800000 */
[----:B------:R-:W-:Y:S01]  /*5290*/  FMNMX R26, R55, R26, !PT ;  /* 0x0000001a371a7209 */ /* 0x000fe20007800000 */
[----:B------:R-:W-:Y:S01]  /*52a0*/  MUFU.EX2 R33, R33 ;  /* 0x0000002100217308 */ /* 0x000fe20000000800 */
[----:B------:R-:W-:Y:S02]  /*52b0*/  FMNMX R9, R50, R9, !PT ;  /* 0x0000000932097209 */ /* 0x000fe40007800000 */
[----:B------:R-:W-:Y:S02]  /*52c0*/  FMNMX R22, R59, R22, !PT ;  /* 0x000000163b167209 */ /* 0x000fe40007800000 */
[----:B------:R-:W-:Y:S02]  /*52d0*/  FMNMX R9, R58, R9, !PT ;  /* 0x000000093a097209 */ /* 0x000fe40007800000 */
[----:B------:R-:W-:Y:S01]  /*52e0*/  FMNMX R21, R62, R21, !PT ;  /* 0x000000153e157209 */ /* 0x000fe20007800000 */
[----:B------:R-:W-:Y:S01]  /*52f0*/  MUFU.EX2 R36, R36 ;  /* 0x0000002400247308 */ /* 0x000fe20000000800 */
[----:B------:R-:W-:-:S02]  /*5300*/  FMNMX R26, R63, R26, !PT ;  /* 0x0000001a3f1a7209 */ /* 0x000fc40007800000 */
[----:B------:R-:W-:Y:S02]  /*5310*/  FSEL R75, R75, -INF , P1 ;  /* 0xff8000004b4b7808 */ /* 0x000fe40000800000 */
[----:B------:R-:W-:Y:S02]  /*5320*/  FSEL R78, R78, -INF , P2 ;  /* 0xff8000004e4e7808 */ /* 0x000fe40001000000 */
[----:B------:R-:W-:Y:S01]  /*5330*/  FSEL R79, R79, -INF , P3 ;  /* 0xff8000004f4f7808 */ /* 0x000fe20001800000 */
[----:B------:R-:W-:Y:S01]  /*5340*/  MUFU.EX2 R37, R37 ;  /* 0x0000002500257308 */ /* 0x000fe20000000800 */
[----:B------:R-:W-:Y:S02]  /*5350*/  FMNMX R9, R66, R9, !PT ;  /* 0x0000000942097209 */ /* 0x000fe40007800000 */
[----:B------:R-:W-:Y:S02]  /*5360*/  FMNMX R22, R67, R22, !PT ;  /* 0x0000001643167209 */ /* 0x000fe40007800000 */
[----:B------:R-:W-:-:S02]  /*5370*/  FMNMX R21, R70, R21, !PT ;  /* 0x0000001546157209 */ /* 0x000fc40007800000 */
[----:B------:R-:W-:Y:S01]  /*5380*/  FMNMX R26, R71, R26, !PT ;  /* 0x0000001a471a7209 */ /* 0x000fe20007800000 */
[----:B------:R-:W-:Y:S01]  /*5390*/  MUFU.EX2 R40, R40 ;  /* 0x0000002800287308 */ /* 0x000fe20000000800 */
[----:B------:R-:W-:Y:S02]  /*53a0*/  FSEL R87, R87, -INF , !P0 ;  /* 0xff80000057577808 */ /* 0x000fe40004000000 */
[----:B------:R-:W-:Y:S02]  /*53b0*/  FSEL R82, R82, -INF , P4 ;  /* 0xff80000052527808 */ /* 0x000fe40002000000 */
[----:B------:R-:W-:Y:S02]  /*53c0*/  FSEL R83, R83, -INF , P5 ;  /* 0xff80000053537808 */ /* 0x000fe40002800000 */
[----:B------:R-:W-:Y:S01]  /*53d0*/  FSEL R86, R86, -INF , P6 ;  /* 0xff80000056567808 */ /* 0x000fe20003000000 */
[----:B------:R-:W-:Y:S01]  /*53e0*/  MUFU.EX2 R41, R41 ;  /* 0x0000002900297308 */ /* 0x000fe20000000800 */
[----:B------:R-:W-:-:S02]  /*53f0*/  FMNMX R9, R74, R9, !PT ;  /* 0x000000094a097209 */ /* 0x000fc40007800000 */
[----:B------:R-:W-:Y:S02]  /*5400*/  FMNMX R22, R75, R22, !PT ;  /* 0x000000164b167209 */ /* 0x000fe40007800000 */
[----:B------:R-:W-:Y:S02]  /*5410*/  FMNMX R21, R78, R21, !PT ;  /* 0x000000154e157209 */ /* 0x000fe40007800000 */
[----:B------:R-:W-:Y:S01]  /*5420*/  FMNMX R26, R79, R26, !PT ;  /* 0x0000001a4f1a7209 */ /* 0x000fe20007800000 */
        /* <DEDUP_REMOVED lines=8> */
[----:B------:R-:W-:Y:S01]  /*54b0*/  LOP3.LUT R152, R152, 0x70, R153, 0x78, !PT ;  /* 0x0000007098987812 */ /* 0x000fe200078e7899 */
[----:B------:R-:W-:Y:S01]  /*54c0*/  IMAD.MOV.U32 R153, RZ, RZ, RZ ;  /* 0x000000ffff997224 */ /* 0x000fe200078e00ff */
[----:B------:R-:W-:Y:S01]  /*54d0*/  FMNMX R9, R9, R26, !PT ;  /* 0x0000001a09097209 */ /* 0x000fe20007800000 */
[----:B------:R-:W-:Y:S01]  /*54e0*/  MUFU.EX2 R48, R48 ;  /* 0x0000003000307308 */ /* 0x000fe20000000800 */
[----:B------:R-:W-:Y:S01]  /*54f0*/  LOP3.LUT R158, R158, 0x70, R159, 0x78, !PT ;  /* 0x000000709e9e7812 */ /* 0x000fe200078e789f */
[----:B------:R-:W-:Y:S01]  /*5500*/  IMAD.MOV.U32 R159, RZ, RZ, RZ ;  /* 0x000000ffff9f7224 */ /* 0x000fe200078e00ff */
[----:B------:R-:W-:-:S02]  /*5510*/  FMNMX R9, R9, R16, !PT ;  /* 0x0000001009097209 */ /* 0x000fc40007800000 */
[----:B------:R-:W-:Y:S02]  /*5520*/  MOV R155, R152 ;  /* 0x00000098009b7202 */ /* 0x000fe40000000f00 */
[----:B------:R-:W-:Y:S01]  /*5530*/  IADD3 R152, P2, R152, 0x4000, RZ ;  /* 0x0000400098987810 */ /* 0x000fe20007f5e0ff */
[----:B------:R-:W3:Y:S01]  /*5540*/  SHFL.BFLY PT, R22, R9, 0x2, 0x1f ;  /* 0x0c401f0009167f89 */ /* 0x000ee200000e0000 */
[----:B------:R-:W-:Y:S03]  /*5550*/  MUFU.EX2 R49, R49 ;  /* 0x0000003100317308 */ /* 0x000fe60000000800 */
[----:B------:R-:W-:-:S05]  /*5560*/  IMAD.X R153, RZ, RZ, RZ, P2 ;  /* 0x000000ffff997224 */ /* 0x000fca00010e06ff */
[----:B------:R-:W-:Y:S01]  /*5570*/  MOV R152, R152 ;  /* 0x0000009800987202 */ /* 0x000fe20000000f00 */
[----:B------:R-:W-:Y:S08]  /*5580*/  MUFU.EX2 R52, R52 ;  /* 0x0000003400347308 */ /* 0x000ff00000000800 */
[----:B------:R-:W-:Y:S01]  /*5590*/  MUFU.EX2 R53, R53 ;  /* 0x0000003500357308 */ /* 0x000fe20000000800 */
[----:B---3--:R-:W-:-:S07]  /*55a0*/  FMNMX R22, R9, R22, !PT ;  /* 0x0000001609167209 */ /* 0x008fce0007800000 */
[----:B------:R-:W-:Y:S01]  /*55b0*/  MUFU.EX2 R56, R56 ;  /* 0x0000003800387308 */ /* 0x000fe20000000800 */
[----:B------:R-:W3:Y:S07]  /*55c0*/  SHFL.BFLY PT, R9, R22, 0x1, 0x1f ;  /* 0x0c201f0016097f89 */ /* 0x000eee00000e0000 */
[----:B------:R-:W-:Y:S08]  /*55d0*/  MUFU.EX2 R57, R57 ;  /* 0x0000003900397308 */ /* 0x000ff00000000800 */
[----:B------:R-:W-:Y:S08]  /*55e0*/  MUFU.EX2 R60, R60 ;  /* 0x0000003c003c7308 */ /* 0x000ff00000000800 */
[----:B------:R-:W-:Y:S01]  /*55f0*/  MUFU.EX2 R61, R61 ;  /* 0x0000003d003d7308 */ /* 0x000fe20000000800 */
[----:B---3--:R-:W-:-:S04]  /*5600*/  FMNMX R9, R22, R9, !PT ;  /* 0x0000000916097209 */ /* 0x008fc80007800000 */
[----:B------:R-:W-:-:S03]  /*5610*/  FSETP.NEU.AND P0, PT, R9, -INF , PT ;  /* 0xff8000000900780b */ /* 0x000fc60003f0d000 */
[----:B------:R-:W-:Y:S01]  /*5620*/  MUFU.EX2 R64, R64 ;  /* 0x0000004000407308 */ /* 0x000fe20000000800 */
[----:B------:R-:W-:Y:S02]  /*5630*/  FSEL R19, R9, RZ, P0 ;  /* 0x000000ff09137208 */ /* 0x000fe40000000000 */
[----:B------:R-:W-:Y:S02]  /*5640*/  LOP3.LUT P0, RZ, R14, 0x1f, RZ, 0xc0, !PT ;  /* 0x0000001f0eff7812 */ /* 0x000fe4000780c0ff */
[----:B------:R-:W-:Y:S01]  /*5650*/  MOV R14, R158 ;  /* 0x0000009e000e7202 */ /* 0x000fe20000000f00 */
[C---:B------:R-:W-:Y:S01]  /*5660*/  FMUL R22, R19.reuse, UR15 ;  /* 0x0000000f13167c20 */ /* 0x040fe20008400000 */
[----:B------:R-:W-:Y:S01]  /*5670*/  FADD R16, -R19, R16 ;  /* 0x0000001013107221 */ /* 0x000fe20000000100 */
[----:B------:R-:W-:Y:S02]  /*5680*/  MUFU.EX2 R65, R65 ;  /* 0x0000004100417308 */ /* 0x000fe40000000800 */
[--C-:B------:R-:W-:Y:S01]  /*5690*/  FFMA R18, R18, UR15, -R22.reuse ;  /* 0x0000000f12127c23 */ /* 0x100fe20008000816 */
[----:B------:R-:W-:Y:S01]  /*56a0*/  FMUL R16, R16, UR15 ;  /* 0x0000000f10107c20 */ /* 0x000fe20008400000 */
[--C-:B------:R-:W-:Y:S01]  /*56b0*/  FFMA R17, R17, UR15, -R22.reuse ;  /* 0x0000000f11117c23 */ /* 0x100fe20008000816 */
[--C-:B------:R-:W-:Y:S01]  /*56c0*/  FFMA R23, R23, UR15, -R22.reuse ;  /* 0x0000000f17177c23 */ /* 0x100fe20008000816 */
        /* <DEDUP_REMOVED lines=10> */
[----:B------:R4:W-:Y:S01]  /*5770*/  MUFU.EX2 R21, R16 ;  /* 0x0000001000157308 */ /* 0x0009e20000000800 */
[----:B---3--:R-:W-:-:S02]  /*5780*/  VIADD R18, R6, 0x18420 ;  /* 0x0001842006127836 */ /* 0x008fc40000000000 */
[--C-:B------:R-:W-:Y:S01]  /*5790*/  FFMA R50, R50, UR15, -R22.reuse ;  /* 0x0000000f32327c23 */ /* 0x100fe20008000816 */
[--C-:B------:R-:W-:Y:S01]  /*57a0*/  FFMA R51, R51, UR15, -R22.reuse ;  /* 0x0000000f33337c23 */ /* 0x100fe20008000816 */
[--C-:B------:R-:W-:Y:S01]  /*57b0*/  FFMA R54, R54, UR15, -R22.reuse ;  /* 0x0000000f36367c23 */ /* 0x100fe20008000816 */
[----:B------:R-:W-:Y:S01]  /*57c0*/  FFMA R55, R55, UR15, -R22 ;  /* 0x0000000f37377c23 */ /* 0x000fe20008000816 */
[----:B------:R-:W-:Y:S01]  /*57d0*/  SHF.R.U32.HI R19, RZ, 0x3, R18 ;  /* 0x00000003ff137819 */ /* 0x000fe20000011612 */
[--C-:B------:R-:W-:Y:S01]  /*57e0*/  FFMA R58, R58, UR15, -R22.reuse ;  /* 0x0000000f3a3a7c23 */ /* 0x100fe20008000816 */
[----:B------:R3:W-:Y:S01]  /*57f0*/  MUFU.EX2 R30, R17 ;  /* 0x00000011001e7308 */ /* 0x0007e20000000800 */
[----:B----4-:R-:W-:Y:S01]  /*5800*/  SHF.R.U32.HI R16, RZ, 0x3, R5 ;  /* 0x00000003ff107819 */ /* 0x010fe20000011605 */
[----:B------:R-:W-:Y:S01]  /*5810*/  FFMA R59, R59, UR15, -R22 ;  /* 0x0000000f3b3b7c23 */ /* 0x000fe20008000816 */
[----:B------:R-:W-:Y:S01]  /*5820*/  LOP3.LUT R18, R18, 0x70, R19, 0x78, !PT ;  /* 0x0000007012127812 */ /* 0x000fe200078e7813 */
[----:B------:R-:W-:Y:S01]  /*5830*/  IMAD.MOV.U32 R19, RZ, RZ, RZ ;  /* 0x000000ffff137224 */ /* 0x000fe200078e00ff */
[----:B------:R-:W-:Y:S01]  /*5840*/  LOP3.LUT R16, R5, 0x70, R16, 0x78, !PT ;  /* 0x0000007005107812 */ /* 0x000fe200078e7810 */
[--C-:B------:R-:W-:Y:S01]  /*5850*/  FFMA R62, R62, UR15, -R22.reuse ;  /* 0x0000000f3e3e7c23 */ /* 0x100fe20008000816 */
[--C-:B------:R-:W-:Y:S01]  /*5860*/  FFMA R63, R63, UR15, -R22.reuse ;  /* 0x0000000f3f3f7c23 */ /* 0x100fe20008000816 */
[----:B------:R4:W5:Y:S01]  /*5870*/  MUFU.EX2 R26, R23 ;  /* 0x00000017001a7308 */ /* 0x0009620000000800 */
[----:B---3--:R-:W-:Y:S01]  /*5880*/  IMAD.MOV.U32 R17, RZ, RZ, RZ ;  /* 0x000000ffff117224 */ /* 0x008fe200078e00ff */
[----:B------:R-:W-:Y:S01]  /*5890*/  MOV R154, R18 ;  /* 0x00000012009a7202 */ /* 0x000fe20000000f00 */
[--C-:B------:R-:W-:Y:S01]  /*58a0*/  FFMA R66, R66, UR15, -R22.reuse ;  /* 0x0000000f42427c23 */ /* 0x100fe20008000816 */
[--C-:B------:R-:W-:Y:S01]  /*58b0*/  FFMA R87, R87, UR15, -R22.reuse ;  /* 0x0000000f57577c23 */ /* 0x100fe20008000816 */
[--C-:B------:R-:W-:Y:S01]  /*58c0*/  FFMA R67, R67, UR15, -R22.reuse ;  /* 0x0000000f43437c23 */ /* 0x100fe20008000816 */
[----:B------:R-:W-:Y:S01]  /*58d0*/  MOV R157, R16 ;  /* 0x00000010009d7202 */ /* 0x000fe20000000f00 */
[--C-:B------:R-:W-:Y:S01]  /*58e0*/  FFMA R86, R86, UR15, -R22.reuse ;  /* 0x0000000f56567c23 */ /* 0x100fe20008000816 */
[----:B------:R-:W-:Y:S01]  /*58f0*/  IADD3 R16, P1, R16, 0x4000, RZ ;  /* 0x0000400010107810 */ /* 0x000fe20007f3e0ff */
[----:B------:R-:W3:Y:S01]  /*5900*/  MUFU.EX2 R27, R27 ;  /* 0x0000001b001b7308 */ /* 0x000ee20000000800 */
[--C-:B------:R-:W-:Y:S01]  /*5910*/  FFMA R83, R83, UR15, -R22.reuse ;  /* 0x0000000f53537c23 */ /* 0x100fe20008000816 */
[--C-:B------:R-:W-:Y:S01]  /*5920*/  FFMA R70, R70, UR15, -R22.reuse ;  /* 0x0000000f46467c23 */ /* 0x100fe20008000816 */
[--C-:B------:R-:W-:Y:S01]  /*5930*/  FFMA R82, R82, UR15, -R22.reuse ;  /* 0x0000000f52527c23 */ /* 0x100fe20008000816 */
[----:B------:R-:W-:Y:S01]  /*5940*/  IMAD.X R17, RZ, RZ, RZ, P1 ;  /* 0x000000ffff117224 */ /* 0x000fe200008e06ff */
[----:B------:R-:W-:Y:S01]  /*5950*/  IADD3 R18, P1, R18, 0x4000, RZ ;  /* 0x0000400012127810 */ /* 0x000fe20007f3e0ff */
[--C-:B------:R-:W-:Y:S01]  /*5960*/  FFMA R79, R79, UR15, -R22.reuse ;  /* 0x0000000f4f4f7c23 */ /* 0x100fe20008000816 */
[--C-:B------:R-:W-:Y:S01]  /*5970*/  FFMA R71, R71, UR15, -R22.reuse ;  /* 0x0000000f47477c23 */ /* 0x100fe20008000816 */
[----:B------:R1:W-:Y:S01]  /*5980*/  MUFU.EX2 R39, R20 ;  /* 0x0000001400277308 */ /* 0x0003e20000000800 */
[--C-:B------:R-:W-:Y:S01]  /*5990*/  FFMA R78, R78, UR15, -R22.reuse ;  /* 0x0000000f4e4e7c23 */ /* 0x100fe20008000816 */
[----:B------:R-:W-:Y:S01]  /*59a0*/  IMAD.X R19, RZ, RZ, RZ, P1 ;  /* 0x000000ffff137224 */ /* 0x000fe200008e06ff */
[----:B------:R-:W-:Y:S01]  /*59b0*/  IADD3 R158, P1, R158, 0x4000, RZ ;  /* 0x000040009e9e7810 */ /* 0x000fe20007f3e0ff */
[--C-:B------:R-:W-:Y:S01]  /*59c0*/  FFMA R75, R75, UR15, -R22.reuse ;  /* 0x0000000f4b4b7c23 */ /* 0x100fe20008000816 */
[----:B------:R-:W-:-:S02]  /*59d0*/  FFMA R74, R74, UR15, -R22 ;  /* 0x0000000f4a4a7c23 */ /* 0x000fc40008000816 */
[----:B----4-:R-:W-:Y:S01]  /*59e0*/  MOV R23, R18 ;  /* 0x0000001200177202 */ /* 0x010fe20000000f00 */
[----:B------:R-:W-:Y:S01]  /*59f0*/  IMAD.X R159, RZ, RZ, RZ, P1 ;  /* 0x000000ffff9f7224 */ /* 0x000fe200008e06ff */
[----:B-1----:R-:W-:Y:S01]  /*5a00*/  MOV R20, R16 ;  /* 0x0000001000147202 */ /* 0x002fe20000000f00 */
[----:B------:R-:W-:Y:S01]  /*5a10*/  FFMA R16, R15, R13, R24 ;  /* 0x0000000d0f107223 */ /* 0x000fe20000000018 */
[----:B------:R-:W1:Y:S01]  /*5a20*/  MUFU.EX2 R31, R31 ;  /* 0x0000001f001f7308 */ /* 0x000e620000000800 */
[----:B------:R-:W-:Y:S01]  /*5a30*/  @!P0 IMAD.MOV.U32 R17, RZ, RZ, 0x1 ;  /* 0x00000001ff118424 */ /* 0x000fe200078e00ff */
[----:B------:R-:W-:Y:S01]  /*5a40*/  MOV R153, R158 ;  /* 0x0000009e00997202 */ /* 0x000fe20000000f00 */
[----:B--2---:R-:W-:Y:S01]  /*5a50*/  FADD R13, R25, R16 ;  /* 0x00000010190d7221 */ /* 0x004fe20000000000 */
[----:B-----5:R-:W-:Y:S01]  /*5a60*/  FFMA R158, R21, R11, R26 ;  /* 0x0000000b159e7223 */ /* 0x020fe2000000001a */
[----:B------:R2:W-:Y:S01]  /*5a70*/  @!P0 SYNCS.ARRIVE.TRANS64.ART0 RZ, [UR8+0x18], R17 ;  /* 0x00001811ffff89a7 */ /* 0x0005e20008500008 */
[----:B------:R-:W-:-:S02]  /*5a80*/  WARPGROUP.DEPBAR.LE gsb0, 0x0 ;  /* 0x00008000000079c5 */ /* 0x000fc40000010000 */
[----:B------:R-:W4:Y:S01]  /*5a90*/  MUFU.EX2 R34, R34 ;  /* 0x0000002200227308 */ /* 0x000f220000000800 */
[----:B------:R-:W-:Y:S01]  /*5aa0*/  FADD R18, R28, R13 ;  /* 0x0000000d1c127221 */ /* 0x000fe20000000000 */
[----:B---3--:R-:W-:Y:S01]  /*5ab0*/  FADD R13, R27, R158 ;  /* 0x0000009e1b0d7221 */ /* 0x008fe20000000000 */
[----:B------:R-:W-:Y:S01]  /*5ac0*/  F2FP.F16.F32.PACK_AB R16, R25, R24 ;  /* 0x000000181910723e */ /* 0x000fe200000000ff */
[-C--:B------:R-:W-:Y:S01]  /*5ad0*/  FMUL R149, R149, R15.reuse ;  /* 0x0000000f95957220 */ /* 0x080fe20000400000 */
[C---:B------:R-:W-:Y:S01]  /*5ae0*/  FADD R11, R29.reuse, R18 ;  /* 0x000000121d0b7221 */ /* 0x040fe20000000000 */
[----:B------:R-:W-:Y:S01]  /*5af0*/  F2FP.F16.F32.PACK_AB R18, R29, R28 ;  /* 0x0000001c1d12723e */ /* 0x000fe200000000ff */
[----:B------:R-:W-:Y:S01]  /*5b00*/  FADD R28, R30, R13 ;  /* 0x0000000d1e1c7221 */ /* 0x000fe20000000000 */
[----:B------:R-:W3:Y:S01]  /*5b10*/  MUFU.EX2 R38, R38 ;  /* 0x0000002600267308 */ /* 0x000ee20000000800 */
[----:B--2---:R-:W-:Y:S02]  /*5b20*/  @!P0 IMAD.MOV.U32 R17, RZ, RZ, 0x1 ;  /* 0x00000001ff118424 */ /* 0x004fe400078e00ff */
[----:B------:R-:W-:Y:S01]  /*5b30*/  FADD R24, R32, R11 ;  /* 0x0000000b20187221 */ /* 0x000fe20000000000 */
[C---:B-1----:R-:W-:Y:S01]  /*5b40*/  FADD R13, R31.reuse, R28 ;  /* 0x0000001c1f0d7221 */ /* 0x042fe20000000000 */
[----:B------:R-:W-:Y:S01]  /*5b50*/  F2FP.F16.F32.PACK_AB R19, R31, R30 ;  /* 0x0000001e1f13723e */ /* 0x000fe200000000ff */
[----:B------:R1:W-:Y:S01]  /*5b60*/  @!P0 SYNCS.ARRIVE.TRANS64.ART0 RZ, [UR8+0x28], R17 ;  /* 0x00002811ffff89a7 */ /* 0x0003e20008500008 */
[----:B------:R-:W-:Y:S01]  /*5b70*/  FADD R11, R33, R24 ;  /* 0x00000018210b7221 */ /* 0x000fe20000000000 */
[----:B------:R-:W-:Y:S01]  /*5b80*/  F2FP.F16.F32.PACK_AB R28, R41, R40 ;  /* 0x00000028291c723e */ /* 0x000fe200000000ff */
[----:B------:R-:W2:Y:S01]  /*5b90*/  MUFU.EX2 R42, R42 ;  /* 0x0000002a002a7308 */ /* 0x000ea20000000800 */
[----:B----4-:R-:W-:Y:S01]  /*5ba0*/  F2FP.F16.F32.PACK_AB R25, R35, R34 ;  /* 0x000000222319723e */ /* 0x010fe200000000ff */
[----:B------:R-:W-:Y:S01]  /*5bb0*/  FADD R24, R36, R11 ;  /* 0x0000000b24187221 */ /* 0x000fe20000000000 */
[----:B------:R-:W-:Y:S01]  /*5bc0*/  ISETP.NE.AND P0, PT, R156, -0x1, PT ;  /* 0xffffffff9c00780c */ /* 0x000fe20003f05270 */
[-C--:B------:R-:W-:Y:S01]  /*5bd0*/  FMUL R148, R148, R15.reuse ;  /* 0x0000000f94947220 */ /* 0x080fe20000400000 */
[----:B-1----:R-:W-:Y:S01]  /*5be0*/  F2FP.F16.F32.PACK_AB R17, R27, R26 ;  /* 0x0000001a1b11723e */ /* 0x002fe200000000ff */
[----:B------:R-:W-:Y:S01]  /*5bf0*/  FADD R26, R34, R13 ;  /* 0x0000000d221a7221 */ /* 0x000fe20000000000 */
[----:B------:R-:W-:Y:S01]  /*5c00*/  FADD R11, R37, R24 ;  /* 0x00000018250b7221 */ /* 0x000fe20000000000 */
[----:B------:R-:W1:Y:S01]  /*5c10*/  MUFU.EX2 R43, R43 ;  /* 0x0000002b002b7308 */ /* 0x000e620000000800 */
[----:B---3--:R-:W-:Y:S01]  /*5c20*/  F2FP.F16.F32.PACK_AB R27, R39, R38 ;  /* 0x00000026271b723e */ /* 0x008fe200000000ff */
[----:B------:R-:W-:Y:S01]  /*5c30*/  FADD R13, R35, R26 ;  /* 0x0000001a230d7221 */ /* 0x000fe20000000000 */
[----:B------:R-:W-:Y:S01]  /*5c40*/  FADD R24, R40, R11 ;  /* 0x0000000b28187221 */ /* 0x000fe20000000000 */
[----:B------:R3:W-:Y:S01]  /*5c50*/  STSM.16.M88.4 [R157], R16 ;  /* 0x000000109d007844 */ /* 0x0007e20000000200 */
[-C--:B------:R-:W-:Y:S01]  /*5c60*/  FMUL R145, R145, R15.reuse ;  /* 0x0000000f91917220 */ /* 0x080fe20000400000 */
[----:B------:R-:W-:Y:S01]  /*5c70*/  FADD R26, R38, R13 ;  /* 0x0000000d261a7221 */ /* 0x000fe20000000000 */
[----:B------:R-:W-:Y:S01]  /*5c80*/  FADD R11, R41, R24 ;  /* 0x00000018290b7221 */ /* 0x000fe20000000000 */
[----:B------:R-:W4:Y:S01]  /*5c90*/  MUFU.EX2 R46, R46 ;  /* 0x0000002e002e7308 */ /* 0x000f220000000800 */
[-C--:B------:R-:W-:Y:S01]  /*5ca0*/  FMUL R144, R144, R15.reuse ;  /* 0x0000000f90907220 */ /* 0x080fe20000400000 */
[----:B------:R-:W-:Y:S01]  /*5cb0*/  FADD R13, R39, R26 ;  /* 0x0000001a270d7221 */ /* 0x000fe20000000000 */
[----:B------:R-:W-:Y:S01]  /*5cc0*/  FADD R24, R44, R11 ;  /* 0x0000000b2c187221 */ /* 0x000fe20000000000 */
[-C--:B------:R-:W-:Y:S01]  /*5cd0*/  FMUL R141, R141, R15.reuse ;  /* 0x0000000f8d8d7220 */ /* 0x080fe20000400000 */
[-C--:B------:R-:W-:Y:S01]  /*5ce0*/  FMUL R140, R140, R15.reuse ;  /* 0x0000000f8c8c7220 */ /* 0x080fe20000400000 */
[----:B--2---:R-:W-:Y:S01]  /*5cf0*/  FADD R26, R42, R13 ;  /* 0x0000000d2a1a7221 */ /* 0x004fe20000000000 */
[----:B------:R-:W-:Y:S01]  /*5d00*/  FADD R11, R45, R24 ;  /* 0x000000182d0b7221 */ /* 0x000fe20000000000 */
[----:B------:R-:W2:Y:S01]  /*5d10*/  MUFU.EX2 R47, R47 ;  /* 0x0000002f002f7308 */ /* 0x000ea20000000800 */
[C---:B-1----:R-:W-:Y:S01]  /*5d20*/  F2FP.F16.F32.PACK_AB R29, R43.reuse, R42 ;  /* 0x0000002a2b1d723e */ /* 0x042fe200000000ff */
[----:B------:R-:W-:Y:S01]  /*5d30*/  FADD R13, R43, R26 ;  /* 0x0000001a2b0d7221 */ /* 0x000fe20000000000 */
[----:B------:R-:W-:Y:S01]  /*5d40*/  FADD R24, R48, R11 ;  /* 0x0000000b30187221 */ /* 0x000fe20000000000 */
[-C--:B------:R-:W-:Y:S01]  /*5d50*/  FMUL R137, R137, R15.reuse ;  /* 0x0000000f89897220 */ /* 0x080fe20000400000 */
[-C--:B------:R-:W-:Y:S01]  /*5d60*/  FMUL R136, R136, R15.reuse ;  /* 0x0000000f88887220 */ /* 0x080fe20000400000 */
[-C--:B------:R-:W-:Y:S01]  /*5d70*/  FMUL R133, R133, R15.reuse ;  /* 0x0000000f85857220 */ /* 0x080fe20000400000 */
[----:B------:R-:W-:Y:S01]  /*5d80*/  FADD R11, R49, R24 ;  /* 0x00000018310b7221 */ /* 0x000fe20000000000 */
[----:B------:R-:W1:Y:S01]  /*5d90*/  MUFU.EX2 R50, R50 ;  /* 0x0000003200327308 */ /* 0x000e620000000800 */
[----:B----4-:R-:W-:Y:S01]  /*5da0*/  FADD R26, R46, R13 ;  /* 0x0000000d2e1a7221 */ /* 0x010fe20000000000 */
[----:B------:R-:W-:Y:S01]  /*5db0*/  F2FP.F16.F32.PACK_AB R24, R33, R32 ;  /* 0x000000202118723e */ /* 0x000fe200000000ff */
[----:B------:R-:W-:Y:S01]  /*5dc0*/  FADD R22, R52, R11 ;  /* 0x0000000b34167221 */ /* 0x000fe20000000000 */
[-C--:B------:R-:W-:Y:S01]  /*5dd0*/  FMUL R132, R132, R15.reuse ;  /* 0x0000000f84847220 */ /* 0x080fe20000400000 */
[-C--:B------:R-:W-:Y:S01]  /*5de0*/  FMUL R129, R129, R15.reuse ;  /* 0x0000000f81817220 */ /* 0x080fe20000400000 */
[-C--:B------:R-:W-:Y:S01]  /*5df0*/  FMUL R128, R128, R15.reuse ;  /* 0x0000000f80807220 */ /* 0x080fe20000400000 */
[----:B------:R-:W-:Y:S01]  /*5e00*/  FADD R11, R53, R22 ;  /* 0x00000016350b7221 */ /* 0x000fe20000000000 */
[----:B------:R-:W4:Y:S01]  /*5e10*/  MUFU.EX2 R51, R51 ;  /* 0x0000003300337308 */ /* 0x000f220000000800 */
[----:B--2---:R-:W-:Y:S01]  /*5e20*/  FADD R13, R47, R26 ;  /* 0x0000001a2f0d7221 */ /* 0x004fe20000000000 */
[----:B------:R-:W-:Y:S01]  /*5e30*/  F2FP.F16.F32.PACK_AB R26, R37, R36 ;  /* 0x00000024251a723e */ /* 0x000fe200000000ff */
[----:B---3--:R-:W-:Y:S01]  /*5e40*/  FADD R16, R56, R11 ;  /* 0x0000000b38107221 */ /* 0x008fe20000000000 */
[----:B------:R-:W-:Y:S01]  /*5e50*/  F2FP.F16.F32.PACK_AB R31, R47, R46 ;  /* 0x0000002e2f1f723e */ /* 0x000fe200000000ff */
[-C--:B------:R-:W-:Y:S01]  /*5e60*/  FMUL R125, R125, R15.reuse ;  /* 0x0000000f7d7d7220 */ /* 0x080fe20000400000 */
[-C--:B------:R-:W-:Y:S01]  /*5e70*/  FMUL R124, R124, R15.reuse ;  /* 0x0000000f7c7c7220 */ /* 0x080fe20000400000 */
[----:B------:R-:W-:Y:S01]  /*5e80*/  FADD R11, R57, R16 ;  /* 0x00000010390b7221 */ /* 0x000fe20000000000 */
[----:B------:R-:W2:Y:S01]  /*5e90*/  MUFU.EX2 R54, R54 ;  /* 0x0000003600367308 */ /* 0x000ea20000000800 */
[----:B-1----:R-:W-:Y:S01]  /*5ea0*/  FADD R30, R50, R13 ;  /* 0x0000000d321e7221 */ /* 0x002fe20000000000 */
[----:B------:R1:W-:Y:S01]  /*5eb0*/  STSM.16.M88.4 [R154], R24 ;  /* 0x000000189a007844 */ /* 0x0003e20000000200 */
[----:B------:R-:W-:Y:S01]  /*5ec0*/  FADD R16, R60, R11 ;  /* 0x0000000b3c107221 */ /* 0x000fe20000000000 */
[-C--:B------:R-:W-:Y:S01]  /*5ed0*/  FMUL R121, R121, R15.reuse ;  /* 0x0000000f79797220 */ /* 0x080fe20000400000 */
[-C--:B------:R-:W-:Y:S01]  /*5ee0*/  FMUL R120, R120, R15.reuse ;  /* 0x0000000f78787220 */ /* 0x080fe20000400000 */
[-C--:B------:R-:W-:Y:S01]  /*5ef0*/  FMUL R117, R117, R15.reuse ;  /* 0x0000000f75757220 */ /* 0x080fe20000400000 */
[----:B------:R-:W-:Y:S01]  /*5f00*/  FADD R11, R61, R16 ;  /* 0x000000103d0b7221 */ /* 0x000fe20000000000 */
[----:B------:R-:W3:Y:S01]  /*5f10*/  MUFU.EX2 R55, R55 ;  /* 0x0000003700377308 */ /* 0x000ee20000000800 */
[----:B----4-:R-:W-:Y:S01]  /*5f20*/  FADD R13, R51, R30 ;  /* 0x0000001e330d7221 */ /* 0x010fe20000000000 */
[----:B------:R-:W-:Y:S01]  /*5f30*/  F2FP.F16.F32.PACK_AB R30, R45, R44 ;  /* 0x0000002c2d1e723e */ /* 0x000fe200000000ff */
[----:B------:R-:W-:Y:S01]  /*5f40*/  FADD R22, R64, R11 ;  /* 0x0000000b40167221 */ /* 0x000fe20000000000 */
[----:B------:R-:W-:Y:S01]  /*5f50*/  F2FP.F16.F32.PACK_AB R16, R49, R48 ;  /* 0x000000303110723e */ /* 0x000fe200000000ff */
[-C--:B------:R-:W-:Y:S01]  /*5f60*/  FMUL R116, R116, R15.reuse ;  /* 0x0000000f74747220 */ /* 0x080fe20000400000 */
[----:B------:R-:W-:Y:S01]  /*5f70*/  F2FP.F16.F32.PACK_AB R17, R51, R50 ;  /* 0x000000323311723e */ /* 0x000fe200000000ff */
[----:B------:R-:W-:Y:S01]  /*5f80*/  FADD R11, R65, R22 ;  /* 0x00000016410b7221 */ /* 0x000fe20000000000 */
[----:B------:R-:W4:Y:S01]  /*5f90*/  MUFU.EX2 R58, R58 ;  /* 0x0000003a003a7308 */ /* 0x000f220000000800 */
[----:B--2---:R-:W-:Y:S01]  /*5fa0*/  FADD R18, R54, R13 ;  /* 0x0000000d36127221 */ /* 0x004fe20000000000 */
[----:B------:R2:W-:Y:S01]  /*5fb0*/  STSM.16.M88.4 [R155], R28 ;  /* 0x0000001c9b007844 */ /* 0x0005e20000000200 */
[----:B-1----:R-:W-:Y:S01]  /*5fc0*/  F2FP.F16.F32.PACK_AB R24, R57, R56 ;  /* 0x000000383918723e */ /* 0x002fe200000000ff */
[-C--:B------:R-:W-:Y:S01]  /*5fd0*/  FMUL R113, R113, R15.reuse ;  /* 0x0000000f71717220 */ /* 0x080fe20000400000 */
[----:B------:R-:W-:Y:S01]  /*5fe0*/  F2FP.F16.F32.PACK_AB R26, R61, R60 ;  /* 0x0000003c3d1a723e */ /* 0x000fe200000000ff */
[-C--:B------:R-:W-:Y:S01]  /*5ff0*/  FMUL R112, R112, R15.reuse ;  /* 0x0000000f70707220 */ /* 0x080fe20000400000 */
[-C--:B------:R-:W-:Y:S01]  /*6000*/  FMUL R109, R109, R15.reuse ;  /* 0x0000000f6d6d7220 */ /* 0x080fe20000400000 */
[----:B------:R-:W1:Y:S01]  /*6010*/  MUFU.EX2 R59, R59 ;  /* 0x0000003b003b7308 */ /* 0x000e620000000800 */
[C---:B---3--:R-:W-:Y:S01]  /*6020*/  FADD R13, R55.reuse, R18 ;  /* 0x00000012370d7221 */ /* 0x048fe20000000000 */
[----:B------:R-:W-:Y:S01]  /*6030*/  F2FP.F16.F32.PACK_AB R19, R55, R54 ;  /* 0x000000363713723e */ /* 0x000fe200000000ff */
[-C--:B------:R-:W-:Y:S01]  /*6040*/  FMUL R108, R108, R15.reuse ;  /* 0x0000000f6c6c7220 */ /* 0x080fe20000400000 */
[-C--:B------:R-:W-:Y:S01]  /*6050*/  FMUL R105, R105, R15.reuse ;  /* 0x0000000f69697220 */ /* 0x080fe20000400000 */
[-C--:B------:R-:W-:Y:S01]  /*6060*/  FMUL R104, R104, R15.reuse ;  /* 0x0000000f68687220 */ /* 0x080fe20000400000 */
[-C--:B------:R-:W-:Y:S01]  /*6070*/  FMUL R101, R101, R15.reuse ;  /* 0x0000000f65657220 */ /* 0x080fe20000400000 */
[-C--:B------:R-:W-:Y:S01]  /*6080*/  FMUL R100, R100, R15.reuse ;  /* 0x0000000f64647220 */ /* 0x080fe20000400000 */
[----:B------:R-:W3:Y:S01]  /*6090*/  MUFU.EX2 R62, R62 ;  /* 0x0000003e003e7308 */ /* 0x000ee20000000800 */
[----:B----4-:R-:W-:Y:S01]  /*60a0*/  FADD R18, R58, R13 ;  /* 0x0000000d3a127221 */ /* 0x010fe20000000000 */
[-C--:B------:R-:W-:Y:S01]  /*60b0*/  FMUL R97, R97, R15.reuse ;  /* 0x0000000f61617220 */ /* 0x080fe20000400000 */
[-C--:B------:R-:W-:Y:S01]  /*60c0*/  FMUL R96, R96, R15.reuse ;  /* 0x0000000f60607220 */ /* 0x080fe20000400000 */
[-C--:B------:R-:W-:Y:S01]  /*60d0*/  FMUL R93, R93, R15.reuse ;  /* 0x0000000f5d5d7220 */ /* 0x080fe20000400000 */
[-C--:B------:R-:W-:Y:S01]  /*60e0*/  FMUL R92, R92, R15.reuse ;  /* 0x0000000f5c5c7220 */ /* 0x080fe20000400000 */
[-C--:B------:R-:W-:Y:S01]  /*60f0*/  FMUL R89, R89, R15.reuse ;  /* 0x0000000f59597220 */ /* 0x080fe20000400000 */
[----:B------:R-:W-:Y:S01]  /*6100*/  FMUL R88, R88, R15 ;  /* 0x0000000f58587220 */ /* 0x000fe20000400000 */
[----:B------:R-:W4:Y:S01]  /*6110*/  MUFU.EX2 R63, R63 ;  /* 0x0000003f003f7308 */ /* 0x000f220000000800 */
[----:B-1----:R-:W-:Y:S01]  /*6120*/  FADD R13, R59, R18 ;  /* 0x000000123b0d7221 */ /* 0x002fe20000000000 */
[----:B------:R-:W-:Y:S01]  /*6130*/  F2FP.F16.F32.PACK_AB R18, R53, R52 ;  /* 0x000000343512723e */ /* 0x000fe200000000ff */
[-C--:B------:R-:W-:Y:S01]  /*6140*/  FMUL R151, R151, R21.reuse ;  /* 0x0000001597977220 */ /* 0x080fe20000400000 */
[----:B------:R-:W-:Y:S01]  /*6150*/  F2FP.F16.F32.PACK_AB R25, R59, R58 ;  /* 0x0000003a3b19723e */ /* 0x000fe200000000ff */
[-C--:B------:R-:W-:Y:S01]  /*6160*/  FMUL R150, R150, R21.reuse ;  /* 0x0000001596967220 */ /* 0x080fe20000400000 */
[-C--:B------:R-:W-:Y:S01]  /*6170*/  FMUL R147, R147, R21.reuse ;  /* 0x0000001593937220 */ /* 0x080fe20000400000 */
[----:B------:R1:W-:Y:S01]  /*6180*/  STSM.16.M88.4 [R14], R16 ;  /* 0x000000100e007844 */ /* 0x0003e20000000200 */
[----:B------:R-:W5:Y:S01]  /*6190*/  MUFU.EX2 R66, R66 ;  /* 0x0000004200427308 */ /* 0x000f620000000800 */
[----:B---3--:R-:W-:Y:S01]  /*61a0*/  FADD R32, R62, R13 ;  /* 0x0000000d3e207221 */ /* 0x008fe20000000000 */
[-C--:B------:R-:W-:Y:S01]  /*61b0*/  FMUL R146, R146, R21.reuse ;  /* 0x0000001592927220 */ /* 0x080fe20000400000 */
[-C--:B------:R-:W-:Y:S01]  /*61c0*/  FMUL R143, R143, R21.reuse ;  /* 0x000000158f8f7220 */ /* 0x080fe20000400000 */
[-C--:B------:R-:W-:Y:S01]  /*61d0*/  FMUL R142, R142, R21.reuse ;  /* 0x000000158e8e7220 */ /* 0x080fe20000400000 */
[-C--:B------:R-:W-:Y:S01]  /*61e0*/  FMUL R139, R139, R21.reuse ;  /* 0x000000158b8b7220 */ /* 0x080fe20000400000 */
[-C--:B------:R-:W-:Y:S01]  /*61f0*/  FMUL R138, R138, R21.reuse ;  /* 0x000000158a8a7220 */ /* 0x080fe20000400000 */
[-C--:B------:R-:W-:Y:S01]  /*6200*/  FMUL R135, R135, R21.reuse ;  /* 0x0000001587877220 */ /* 0x080fe20000400000 */
[----:B------:R-:W3:Y:S01]  /*6210*/  MUFU.EX2 R67, R67 ;  /* 0x0000004300437308 */ /* 0x000ee20000000800 */
[C---:B----4-:R-:W-:Y:S01]  /*6220*/  FADD R13, R63.reuse, R32 ;  /* 0x000000203f0d7221 */ /* 0x050fe20000000000 */
[----:B------:R-:W-:Y:S01]  /*6230*/  F2FP.F16.F32.PACK_AB R27, R63, R62 ;  /* 0x0000003e3f1b723e */ /* 0x000fe200000000ff */
[-C--:B------:R-:W-:Y:S01]  /*6240*/  FMUL R134, R134, R21.reuse ;  /* 0x0000001586867220 */ /* 0x080fe20000400000 */
[-C--:B------:R-:W-:Y:S01]  /*6250*/  FMUL R131, R131, R21.reuse ;  /* 0x0000001583837220 */ /* 0x080fe20000400000 */
[-C--:B------:R-:W-:Y:S01]  /*6260*/  FMUL R130, R130, R21.reuse ;  /* 0x0000001582827220 */ /* 0x080fe20000400000 */
[-C--:B------:R-:W-:Y:S01]  /*6270*/  FMUL R127, R127, R21.reuse ;  /* 0x000000157f7f7220 */ /* 0x080fe20000400000 */
[----:B------:R-:W-:Y:S01]  /*6280*/  STSM.16.M88.4 [R20], R24 ;  /* 0x0000001814007844 */ /* 0x000fe20000000200 */
[----:B------:R-:W4:Y:S01]  /*6290*/  MUFU.EX2 R68, R68 ;  /* 0x0000004400447308 */ /* 0x000f220000000800 */
[----:B-----5:R-:W-:Y:S01]  /*62a0*/  FADD R32, R66, R13 ;  /* 0x0000000d42207221 */ /* 0x020fe20000000000 */
[-C--:B------:R-:W-:Y:S01]  /*62b0*/  FMUL R126, R126, R21.reuse ;  /* 0x000000157e7e7220 */ /* 0x080fe20000400000 */
[-C--:B------:R-:W-:Y:S01]  /*62c0*/  FMUL R123, R123, R21.reuse ;  /* 0x000000157b7b7220 */ /* 0x080fe20000400000 */
[-C--:B------:R-:W-:Y:S01]  /*62d0*/  FMUL R122, R122, R21.reuse ;  /* 0x000000157a7a7220 */ /* 0x080fe20000400000 */
[-C--:B------:R-:W-:Y:S01]  /*62e0*/  FMUL R119, R119, R21.reuse ;  /* 0x0000001577777220 */ /* 0x080fe20000400000 */
[-C--:B------:R-:W-:Y:S01]  /*62f0*/  FMUL R118, R118, R21.reuse ;  /* 0x0000001576767220 */ /* 0x080fe20000400000 */
[-C--:B------:R-:W-:Y:S01]  /*6300*/  FMUL R115, R115, R21.reuse ;  /* 0x0000001573737220 */ /* 0x080fe20000400000 */
[----:B------:R-:W2:Y:S01]  /*6310*/  MUFU.EX2 R70, R70 ;  /* 0x0000004600467308 */ /* 0x000ea20000000800 */
[----:B---3--:R-:W-:Y:S01]  /*6320*/  FADD R13, R67, R32 ;  /* 0x00000020430d7221 */ /* 0x008fe20000000000 */
[----:B------:R-:W-:Y:S01]  /*6330*/  F2FP.F16.F32.PACK_AB R32, R65, R64 ;  /* 0x000000404120723e */ /* 0x000fe200000000ff */
[-C--:B------:R-:W-:Y:S01]  /*6340*/  FMUL R114, R114, R21.reuse ;  /* 0x0000001572727220 */ /* 0x080fe20000400000 */
[----:B------:R-:W-:Y:S01]  /*6350*/  F2FP.F16.F32.PACK_AB R33, R67, R66 ;  /* 0x000000424321723e */ /* 0x000fe200000000ff */
        /* <DEDUP_REMOVED lines=10> */
[-C--:B------:R-:W-:Y:S01]  /*6400*/  FMUL R95, R95, R21.reuse ;  /* 0x000000155f5f7220 */ /* 0x080fe20000400000 */
[----:B------:R-:W4:Y:S01]  /*6410*/  MUFU.EX2 R71, R71 ;  /* 0x0000004700477308 */ /* 0x000f220000000800 */
[----:B--2---:R-:W-:Y:S01]  /*6420*/  FADD R28, R70, R13 ;  /* 0x0000000d461c7221 */ /* 0x004fe20000000000 */
[-C--:B------:R-:W-:Y:S01]  /*6430*/  FMUL R94, R94, R21.reuse ;  /* 0x000000155e5e7220 */ /* 0x080fe20000400000 */
[-C--:B------:R-:W-:Y:S01]  /*6440*/  FMUL R91, R91, R21.reuse ;  /* 0x000000155b5b7220 */ /* 0x080fe20000400000 */
[----:B------:R-:W-:Y:S01]  /*6450*/  FMUL R90, R90, R21 ;  /* 0x000000155a5a7220 */ /* 0x000fe20000400000 */
[----:B------:R-:W-:-:S03]  /*6460*/  IMAD.MOV.U32 R15, RZ, RZ, R7 ;  /* 0x000000ffff0f7224 */ /* 0x000fc600078e0007 */
[----:B------:R-:W2:Y:S01]  /*6470*/  MUFU.EX2 R72, R72 ;  /* 0x0000004800487308 */ /* 0x000ea20000000800 */
[C---:B---3--:R-:W-:Y:S01]  /*6480*/  FADD R11, R69.reuse, R22 ;  /* 0x00000016450b7221 */ /* 0x048fe20000000000 */
[----:B------:R-:W-:-:S06]  /*6490*/  F2FP.F16.F32.PACK_AB R34, R69, R68 ;  /* 0x000000444522723e */ /* 0x000fcc00000000ff */
[----:B------:R-:W3:Y:S01]  /*64a0*/  MUFU.EX2 R74, R74 ;  /* 0x0000004a004a7308 */ /* 0x000ee20000000800 */
[C---:B----4-:R-:W-:Y:S01]  /*64b0*/  FADD R13, R71.reuse, R28 ;  /* 0x0000001c470d7221 */ /* 0x050fe20000000000 */
[----:B------:R-:W-:-:S05]  /*64c0*/  F2FP.F16.F32.PACK_AB R35, R71, R70 ;  /* 0x000000464723723e */ /* 0x000fca00000000ff */
[----:B------:R-:W-:Y:S01]  /*64d0*/  STSM.16.M88.4 [R23], R32 ;  /* 0x0000002017007844 */ /* 0x000fe20000000200 */
[----:B------:R-:W4:Y:S01]  /*64e0*/  MUFU.EX2 R73, R73 ;  /* 0x0000004900497308 */ /* 0x000f220000000800 */
[----:B--2---:R-:W-:-:S07]  /*64f0*/  FADD R22, R72, R11 ;  /* 0x0000000b48167221 */ /* 0x004fce0000000000 */
[----:B------:R-:W2:Y:S01]  /*6500*/  MUFU.EX2 R75, R75 ;  /* 0x0000004b004b7308 */ /* 0x000ea20000000800 */
[----:B---3--:R-:W-:-:S07]  /*6510*/  FADD R28, R74, R13 ;  /* 0x0000000d4a1c7221 */ /* 0x008fce0000000000 */
[----:B------:R-:W3:Y:S01]  /*6520*/  MUFU.EX2 R76, R76 ;  /* 0x0000004c004c7308 */ /* 0x000ee20000000800 */
[C---:B----4-:R-:W-:Y:S01]  /*6530*/  FADD R11, R73.reuse, R22 ;  /* 0x00000016490b7221 */ /* 0x050fe20000000000 */
[----:B-1----:R-:W-:-:S06]  /*6540*/  F2FP.F16.F32.PACK_AB R16, R73, R72 ;  /* 0x000000484910723e */ /* 0x002fcc00000000ff */
[----:B------:R-:W1:Y:S01]  /*6550*/  MUFU.EX2 R78, R78 ;  /* 0x0000004e004e7308 */ /* 0x000e620000000800 */
[C---:B--2---:R-:W-:Y:S01]  /*6560*/  FADD R13, R75.reuse, R28 ;  /* 0x0000001c4b0d7221 */ /* 0x044fe20000000000 */
[----:B------:R-:W-:-:S06]  /*6570*/  F2FP.F16.F32.PACK_AB R17, R75, R74 ;  /* 0x0000004a4b11723e */ /* 0x000fcc00000000ff */
[----:B------:R-:W2:Y:S01]  /*6580*/  MUFU.EX2 R77, R77 ;  /* 0x0000004d004d7308 */ /* 0x000ea20000000800 */
[----:B---3--:R-:W-:-:S07]  /*6590*/  FADD R22, R76, R11 ;  /* 0x0000000b4c167221 */ /* 0x008fce0000000000 */
[----:B------:R-:W3:Y:S01]  /*65a0*/  MUFU.EX2 R79, R79 ;  /* 0x0000004f004f7308 */ /* 0x000ee20000000800 */
[----:B-1----:R-:W-:-:S07]  /*65b0*/  FADD R28, R78, R13 ;  /* 0x0000000d4e1c7221 */ /* 0x002fce0000000000 */
[----:B------:R-:W1:Y:S01]  /*65c0*/  MUFU.EX2 R80, R80 ;  /* 0x0000005000507308 */ /* 0x000e620000000800 */
[C---:B--2---:R-:W-:Y:S01]  /*65d0*/  FADD R11, R77.reuse, R22 ;  /* 0x000000164d0b7221 */ /* 0x044fe20000000000 */
[----:B------:R-:W-:-:S06]  /*65e0*/  F2FP.F16.F32.PACK_AB R18, R77, R76 ;  /* 0x0000004c4d12723e */ /* 0x000fcc00000000ff */
[----:B------:R-:W2:Y:S01]  /*65f0*/  MUFU.EX2 R82, R82 ;  /* 0x0000005200527308 */ /* 0x000ea20000000800 */
[C---:B---3--:R-:W-:Y:S01]  /*6600*/  FADD R13, R79.reuse, R28 ;  /* 0x0000001c4f0d7221 */ /* 0x048fe20000000000 */
[----:B------:R-:W-:-:S05]  /*6610*/  F2FP.F16.F32.PACK_AB R19, R79, R78 ;  /* 0x0000004e4f13723e */ /* 0x000fca00000000ff */
[----:B------:R3:W-:Y:S01]  /*6620*/  STSM.16.M88.4 [R152], R16 ;  /* 0x0000001098007844 */ /* 0x0007e20000000200 */
[----:B------:R-:W4:Y:S01]  /*6630*/  MUFU.EX2 R81, R81 ;  /* 0x0000005100517308 */ /* 0x000f220000000800 */
[----:B-1----:R-:W-:-:S07]  /*6640*/  FADD R22, R80, R11 ;  /* 0x0000000b50167221 */ /* 0x002fce0000000000 */
[----:B------:R-:W1:Y:S01]  /*6650*/  MUFU.EX2 R83, R83 ;  /* 0x0000005300537308 */ /* 0x000e620000000800 */
[----:B--2---:R-:W-:Y:S01]  /*6660*/  FADD R14, R82, R13 ;  /* 0x0000000d520e7221 */ /* 0x004fe20000000000 */
[----:B---3--:R-:W-:-:S06]  /*6670*/  IMAD.MOV.U32 R17, RZ, RZ, R10 ;  /* 0x000000ffff117224 */ /* 0x008fcc00078e000a */
[----:B------:R-:W-:Y:S01]  /*6680*/  MUFU.EX2 R84, R84 ;  /* 0x0000005400547308 */ /* 0x000fe20000000800 */
[C---:B----4-:R-:W-:Y:S01]  /*6690*/  FADD R11, R81.reuse, R22 ;  /* 0x00000016510b7221 */ /* 0x050fe20000000000 */
[----:B------:R-:W-:Y:S01]  /*66a0*/  F2FP.F16.F32.PACK_AB R80, R81, R80 ;  /* 0x000000505150723e */ /* 0x000fe200000000ff */
[----:B------:R-:W-:-:S05]  /*66b0*/  IMAD.MOV.U32 R16, RZ, RZ, R9 ;  /* 0x000000ffff107224 */ /* 0x000fca00078e0009 */
[----:B------:R-:W2:Y:S01]  /*66c0*/  MUFU.EX2 R85, R85 ;  /* 0x0000005500557308 */ /* 0x000ea20000000800 */
[C---:B-1----:R-:W-:Y:S01]  /*66d0*/  FADD R13, R83.reuse, R14 ;  /* 0x0000000e530d7221 */ /* 0x042fe20000000000 */
[----:B------:R-:W-:-:S06]  /*66e0*/  F2FP.F16.F32.PACK_AB R81, R83, R82 ;  /* 0x000000525351723e */ /* 0x000fcc00000000ff */
[----:B------:R-:W-:Y:S08]  /*66f0*/  MUFU.EX2 R86, R86 ;  /* 0x0000005600567308 */ /* 0x000ff00000000800 */
[----:B------:R-:W1:Y:S01]  /*6700*/  MUFU.EX2 R87, R87 ;  /* 0x0000005700577308 */ /* 0x000e620000000800 */
[----:B--2---:R-:W-:Y:S01]  /*6710*/  F2FP.F16.F32.PACK_AB R82, R85, R84 ;  /* 0x000000545552723e */ /* 0x004fe200000000ff */
[----:B------:R-:W-:Y:S01]  /*6720*/  FADD R84, R84, R11 ;  /* 0x0000000b54547221 */ /* 0x000fe20000000000 */
[----:B-1----:R-:W-:Y:S01]  /*6730*/  F2FP.F16.F32.PACK_AB R83, R87, R86 ;  /* 0x000000565753723e */ /* 0x002fe200000000ff */
[----:B------:R-:W-:-:S02]  /*6740*/  FADD R86, R86, R13 ;  /* 0x0000000d56567221 */ /* 0x000fc40000000000 */
[----:B------:R-:W-:Y:S02]  /*6750*/  FADD R13, R85, R84 ;  /* 0x00000054550d7221 */ /* 0x000fe40000000000 */
[----:B------:R1:W-:Y:S01]  /*6760*/  STSM.16.M88.4 [R153], R80 ;  /* 0x0000005099007844 */ /* 0x0003e20000000200 */
[----:B------:R-:W-:Y:S01]  /*6770*/  FADD R11, R87, R86 ;  /* 0x00000056570b7221 */ /* 0x000fe20000000000 */
[----:B------:R2:W-:Y:S06]  /*6780*/  MEMBAR.ALL.CTA ;  /* 0x0000000000007992 */ /* 0x0005ec0000008000 */
[----:B--2---:R-:W2:Y:S02]  /*6790*/  FENCE.VIEW.ASYNC.S ;  /* 0x00000000000073c6 */ /* 0x004ea40000000000 */
[----:B--2---:R-:W-:Y:S01]  /*67a0*/  NOP ;  /* 0x0000000000007918 */ /* 0x004fe20000000000 */
[----:B------:R-:W-:Y:S05]  /*67b0*/  @P0 BRA `(.L_x_19) ;  /* 0xffffffd400bc0947 */ /* 0x000fea000383ffff */
.L_x_14:
[----:B------:R-:W-:-:S04]  /*67c0*/  VIMNMX R12, R12, UR14, PT ;  /* 0x0000000e0c0c7c48 */ /* 0x000fc8000bfe0100 */
[----:B------:R-:W-:-:S13]  /*67d0*/  ISETP.GE.AND P0, PT, R12, 0x1, PT ;  /* 0x000000010c00780c */ /* 0x000fda0003f06270 */
[----:B------:R-:W-:Y:S05]  /*67e0*/  @!P0 BRA `(.L_x_20) ;  /* 0x0000002800888947 */ /* 0x000fea0003800000 */
[----:B------:R-:W-:Y:S01]  /*67f0*/  IMAD.IADD R8, R4, 0x1, R4 ;  /* 0x0000000104087824 */ /* 0x000fe200078e0204 */
[----:B------:R-:W-:Y:S01]  /*6800*/  ULDC UR6, c[0x0][0x210] ;  /* 0x0000840000067ab9 */ /* 0x000fe20000000800 */
[----:B----4-:R-:W-:Y:S01]  /*6810*/  VIADD R16, R12, 0xffffffff ;  /* 0xffffffff0c107836 */ /* 0x010fe20000000000 */
[----:B------:R-:W-:Y:S01]  /*6820*/  ULDC UR4, c[0x0][0x480] ;  /* 0x0001200000047ab9 */ /* 0x000fe20000000800 */
[----:B------:R-:W-:Y:S01]  /*6830*/  IMAD.MOV R8, RZ, RZ, -R8 ;  /* 0x000000ffff087224 */ /* 0x000fe200078e0a08 */
[----:B------:R-:W-:Y:S01]  /*6840*/  ULDC UR5, c[0x0][0x21c] ;  /* 0x0000870000057ab9 */ /* 0x000fe20000000800 */
[----:B------:R-:W-:Y:S02]  /*6850*/  IMAD.MOV.U32 R14, RZ, RZ, R9 ;  /* 0x000000ffff0e7224 */ /* 0x000fe400078e0009 */
[----:B------:R-:W-:Y:S01]  /*6860*/  IMAD.MOV.U32 R15, RZ, RZ, R7 ;  /* 0x000000ffff0f7224 */ /* 0x000fe200078e0007 */
[----:B------:R-:W-:Y:S01]  /*6870*/  PRMT R8, R8, 0x7710, RZ ;  /* 0x0000771008087816 */ /* 0x000fe200000000ff */
[----:B------:R-:W-:-:S07]  /*6880*/  IMAD.MOV.U32 R17, RZ, RZ, R10 ;  /* 0x000000ffff117224 */ /* 0x000fce00078e000a */
.L_x_25:
[----:B------:R-:W-:Y:S01]  /*6890*/  LOP3.LUT R10, R17, 0x1, RZ, 0x3c, !PT ;  /* 0x00000001110a7812 */ /* 0x000fe200078e3cff */
[----:B------:R-:W2:Y:S01]  /*68a0*/  S2UR UR7, SR_CgaCtaId ;  /* 0x00000000000779c3 */ /* 0x000ea20000008800 */
[----:B---3--:R-:W3:Y:S03]  /*68b0*/  S2R R12, SR_TID.X ;  /* 0x00000000000c7919 */ /* 0x008ee60000002100 */
[----:B------:R-:W-:-:S04]  /*68c0*/  IMAD.U32 R7, R10, -0x80000000, RZ ;  /* 0x800000000a077824 */ /* 0x000fc800078e00ff */
[----:B------:R-:W4:Y:S01]  /*68d0*/  SYNCS.PHASECHK.TRANS64.TRYWAIT P0, [UR8+0x10], R7 ;  /* 0x00001007ff0075a7 */ /* 0x000f220008000148 */
[----:B------:R-:W-:Y:S02]  /*68e0*/  UMOV UR8, 0x400 ;  /* 0x0000040000087882 */ /* 0x000fe40000000000 */
[----:B--2---:R-:W-:-:S04]  /*68f0*/  ULEA UR8, UR7, UR8, 0x18 ;  /* 0x0000000807087291 */ /* 0x004fc8000f8ec03f */
[----:B------:R-:W-:Y:S02]  /*6900*/  ULEA UR13, UR9, UR8, 0xd ;  /* 0x00000008090d7291 */ /* 0x000fe4000f8e683f */
[----:B------:R-:W-:Y:S02]  /*6910*/  UIADD3 UR7, UR8, 0x10400, URZ ;  /* 0x0001040008077890 */ /* 0x000fe4000fffe03f */
[----:B------:R-:W-:Y:S01]  /*6920*/  UIADD3 UR14, UR13, 0x8400, URZ ;  /* 0x000084000d0e7890 */ /* 0x000fe2000fffe03f */
[----:B---3--:R-:W-:Y:S01]  /*6930*/  LEA.HI R9, R12, 0x1, RZ, 0x19 ;  /* 0x000000010c097811 */ /* 0x008fe200078fc8ff */
[----:B------:R-:W-:Y:S02]  /*6940*/  USHF.R.U32.HI UR7, URZ, 0x4, UR7 ;  /* 0x000000043f077899 */ /* 0x000fe40008011607 */
[----:B------:R-:W-:Y:S02]  /*6950*/  USHF.R.U32.HI UR14, URZ, 0x4, UR14 ;  /* 0x000000043f0e7899 */ /* 0x000fe4000801160e */
[----:B------:R-:W-:-:S02]  /*6960*/  ULOP3.LUT UR7, UR7, 0x3fc0, URZ, 0xc0, !UPT ;  /* 0x00003fc007077892 */ /* 0x000fc4000f8ec03f */
[----:B------:R-:W-:Y:S02]  /*6970*/  ULOP3.LUT UR14, UR14, 0x3fc0, URZ, 0xc0, !UPT ;  /* 0x00003fc00e0e7892 */ /* 0x000fe4000f8ec03f */
[----:B------:R-:W-:Y:S02]  /*6980*/  ULOP3.LUT UR7, UR7, 0x10000, URZ, 0xfc, !UPT ;  /* 0x0001000007077892 */ /* 0x000fe4000f8efc3f */
[----:B------:R-:W-:Y:S01]  /*6990*/  ULOP3.LUT UR14, UR14, 0x10000, URZ, 0xfc, !UPT ;  /* 0x000100000e0e7892 */ /* 0x000fe2000f8efc3f */
[----:B----4-:R-:W-:Y:S11]  /*69a0*/  @P0 BRA `(.L_x_21) ;  /* 0x0000000000180947 */ /* 0x010ff60003800000 */
[----:B------:R-:W2:Y:S01]  /*69b0*/  S2R R18, SR_CgaCtaId ;  /* 0x0000000000127919 */ /* 0x000ea20000008800 */
[----:B------:R-:W-:Y:S01]  /*69c0*/  MOV R7, 0x400 ;  /* 0x0000040000077802 */ /* 0x000fe20000000f00 */
[----:B------:R-:W-:-:S03]  /*69d0*/  IMAD.U32 R20, R10, -0x80000000, RZ ;  /* 0x800000000a147824 */ /* 0x000fc600078e00ff */
[----:B--2---:R-:W-:-:S04]  /*69e0*/  LEA R7, R18, R7, 0x18 ;  /* 0x0000000712077211 */ /* 0x004fc800078ec0ff */
[----:B------:R-:W2:Y:S02]  /*69f0*/  SYNCS.PHASECHK.TRANS64.TRYWAIT P0, [R7+URZ+0x10], R20 ;  /* 0x00001014070075a7 */ /* 0x000ea4000800017f */
[----:B--2---:R-:W-:Y:S05]  /*6a00*/  @!P0 BRA `(.L_x_22) ;  /* 0x0000003c00748947 */ /* 0x004fea0003800000 */
.L_x_21:
[----:B------:R3:W-:Y:S01]  /*6a10*/  BAR.SYNC.DEFER_BLOCKING R9, 0x100 ;  /* 0x000400090000751d */ /* 0x0007e20000010000 */
[----:B------:R-:W-:-:S05]  /*6a20*/  IMAD.U32 R18, R17, -0x80000000, RZ ;  /* 0x8000000011127824 */ /* 0x000fca00078e00ff */
[----:B------:R-:W-:Y:S01]  /*6a30*/  UMOV UR18, UR7 ;  /* 0x0000000700127c82 */ /* 0x000fe20008000000 */
[----:B------:R-:W-:Y:S01]  /*6a40*/  UMOV UR19, 0x40000040 ;  /* 0x4000004000137882 */ /* 0x000fe20000000000 */
[----:B------:R-:W-:Y:S01]  /*6a50*/  UMOV UR16, UR14 ;  /* 0x0000000e00107c82 */ /* 0x000fe20008000000 */
[----:B------:R-:W-:Y:S01]  /*6a60*/  UMOV UR17, 0x40000040 ;  /* 0x4000004000117882 */ /* 0x000fe20000000000 */
[----:B-1----:R-:W-:-:S06]  /*6a70*/  WARPGROUP.ARRIVE ;  /* 0x00000000000079c5 */ /* 0x002fcc0000000000 */
        /* <DEDUP_REMOVED lines=36> */
[----:B------:R-:W1:Y:S02]  /*6cc0*/  SYNCS.PHASECHK.TRANS64.TRYWAIT P0, [UR8+0x20], R18 ;  /* 0x00002012ff0075a7 */ /* 0x000e640008000148 */
[----:B-1-3--:R-:W-:Y:S05]  /*6cd0*/  @P0 BRA `(.L_x_23) ;  /* 0x0000000000080947 */ /* 0x00afea0003800000 */
[----:B------:R-:W1:Y:S02]  /*6ce0*/  SYNCS.PHASECHK.TRANS64.TRYWAIT P0, [UR8+0x20], R18 ;  /* 0x00002012ff0075a7 */ /* 0x000e640008000148 */
[----:B-1----:R-:W-:Y:S05]  /*6cf0*/  @!P0 BRA `(.L_x_24) ;  /* 0x0000003800d48947 */ /* 0x002fea0003800000 */
.L_x_23:
[----:B------:R-:W-:Y:S01]  /*6d00*/  UIADD3 UR14, UR13, 0x18400, URZ ;  /* 0x000184000d0e7890 */ /* 0x000fe2000fffe03f */
[----:B------:R-:W-:Y:S01]  /*6d10*/  WARPGROUP.ARRIVE ;  /* 0x00000000000079c5 */ /* 0x000fe20000000000 */
[----:B------:R-:W-:Y:S01]  /*6d20*/  UIADD3 UR7, UR8, 0x400, URZ ;  /* 0x0000040008077890 */ /* 0x000fe2000fffe03f */
[----:B-12---:R-:W-:Y:S01]  /*6d30*/  LOP3.LUT R7, R8, 0xffff, RZ, 0xc0, !PT ;  /* 0x0000ffff08077812 */ /* 0x006fe200078ec0ff */
[----:B------:R-:W-:Y:S01]  /*6d40*/  USHF.R.U32.HI UR14, URZ, 0x4, UR14 ;  /* 0x000000043f0e7899 */ /* 0x000fe2000801160e */
[----:B------:R-:W-:Y:S01]  /*6d50*/  IMAD.MOV.U32 R156, RZ, RZ, -0x1 ;  /* 0xffffffffff9c7424 */ /* 0x000fe200078e00ff */
[----:B------:R-:W-:Y:S01]  /*6d60*/  USHF.R.U32.HI UR7, URZ, 0x4, UR7 ;  /* 0x000000043f077899 */ /* 0x000fe20008011607 */
[----:B------:R-:W-:Y:S01]  /*6d70*/  PRMT R7, R7, 0x8880, RZ ;  /* 0x0000888007077816 */ /* 0x000fe200000000ff */
[----:B------:R-:W-:Y:S01]  /*6d80*/  ULOP3.LUT UR14, UR14, 0x3fc0, URZ, 0xc0, !UPT ;  /* 0x00003fc00e0e7892 */ /* 0x000fe2000f8ec03f */
[----:B------:R-:W-:Y:S01]  /*6d90*/  SHF.R.U32.HI R17, RZ, 0x7, R12 ;  /* 0x00000007ff117819 */ /* 0x000fe2000001160c */
[----:B------:R-:W-:-:S02]  /*6da0*/  ULOP3.LUT UR7, UR7, 0x3fc0, URZ, 0xc0, !UPT ;  /* 0x00003fc007077892 */ /* 0x000fc4000f8ec03f */
[----:B------:R-:W-:Y:S01]  /*6db0*/  ULOP3.LUT UR14, UR14, 0x10000, URZ, 0xfc, !UPT ;  /* 0x000100000e0e7892 */ /* 0x000fe2000f8efc3f */
[----:B------:R-:W-:Y:S01]  /*6dc0*/  VIADD R18, R7, -UR6 ;  /* 0x8000000607127c36 */ /* 0x000fe20008000000 */
[----:B------:R-:W-:Y:S01]  /*6dd0*/  ULOP3.LUT UR7, UR7, 0x4000000, URZ, 0xfc, !UPT ;  /* 0x0400000007077892 */ /* 0x000fe2000f8efc3f */
[----:B------:R-:W-:Y:S01]  /*6de0*/  VIMNMX R7, RZ, R16, !PT ;  /* 0x00000010ff077248 */ /* 0x000fe20007fe0100 */
[----:B------:R-:W-:Y:S01]  /*6df0*/  UMOV UR17, 0x40000040 ;  /* 0x4000004000117882 */ /* 0x000fe20000000000 */
[----:B------:R-:W-:Y:S01]  /*6e00*/  UMOV UR19, 0x40000040 ;  /* 0x4000004000137882 */ /* 0x000fe20000000000 */
[----:B------:R-:W-:Y:S01]  /*6e10*/  IADD3 R18, R3, UR5, R18 ;  /* 0x0000000503127c10 */ /* 0x000fe2000fffe012 */
[----:B------:R-:W-:Y:S01]  /*6e20*/  UMOV UR16, UR14 ;  /* 0x0000000e00107c82 */ /* 0x000fe20008000000 */
[----:B------:R-:W-:Y:S01]  /*6e30*/  IADD3 R17, -R17, 0x4, RZ ;  /* 0x0000000411117810 */ /* 0x000fe20007ffe1ff */
[----:B------:R-:W-:Y:S01]  /*6e40*/  UMOV UR18, UR7 ;  /* 0x0000000700127c82 */ /* 0x000fe20008000000 */
[----:B------:R-:W-:Y:S01]  /*6e50*/  UMOV UR15, UR4 ;  /* 0x00000004000f7c82 */ /* 0x000fe20008000000 */
[----:B------:R-:W-:Y:S01]  /*6e60*/  HGMMA.64x128x16.F32 R88, gdesc[UR16].tnspB, R88, UP0 ;  /* 0x41e00000105879f0 */ /* 0x000fe2000bf00858 */
[----:B------:R-:W-:Y:S01]  /*6e70*/  UIADD3 UR18, UR7, 0x80, URZ ;  /* 0x0000008007127890 */ /* 0x000fe2000fffe03f */
[----:B------:R-:W-:Y:S01]  /*6e80*/  VIADD R18, R18, UR10 ;  /* 0x0000000a12127c36 */ /* 0x000fe20008000000 */
[----:B------:R-:W-:Y:S01]  /*6e90*/  ULOP3.LUT UR16, UR14, 0x2, URZ, 0xfc, !UPT ;  /* 0x000000020e107892 */ /* 0x000fe2000f8efc3f */
[----:B------:R-:W-:Y:S01]  /*6ea0*/  VIADD R16, R16, 0xffffffff ;  /* 0xffffffff10107836 */ /* 0x000fe20000000000 */
[----:B------:R-:W-:Y:S01]  /*6eb0*/  UMOV UR19, 0x40000040 ;  /* 0x4000004000137882 */ /* 0x000fe20000000000 */
[----:B------:R-:W-:Y:S01]  /*6ec0*/  UMOV UR17, 0x40000040 ;  /* 0x4000004000117882 */ /* 0x000fe20000000000 */
[----:B------:R-:W-:Y:S01]  /*6ed0*/  IMAD R7, R7, -0x80, R18 ;  /* 0xffffff8007077824 */ /* 0x000fe200078e0212 */
[----:B------:R-:W-:-:S03]  /*6ee0*/  UPLOP3.LUT UP0, UPT, UPT, UPT, UPT, 0x80, 0x0 ;  /* 0x000000000000789c */ /* 0x000fc60003f0f070 */
[----:B------:R-:W-:-:S05]  /*6ef0*/  VIADD R9, R7, 0x1 ;  /* 0x0000000107097836 */ /* 0x000fca0000000000 */
[----:B------:R-:W-:-:S04]  /*6f00*/  SHF.R.S32.HI R18, RZ, 0x1f, R9 ;  /* 0x0000001fff127819 */ /* 0x000fc80000011409 */
[----:B------:R-:W-:-:S04]  /*6f10*/  LEA.HI R18, R18, R9, RZ, 0x3 ;  /* 0x0000000912127211 */ /* 0x000fc800078f18ff */
[----:B------:R-:W-:Y:S02]  /*6f20*/  LOP3.LUT R20, R18, 0xfffffff8, RZ, 0xc0, !PT ;  /* 0xfffffff812147812 */ /* 0x000fe400078ec0ff */
[----:B------:R-:W-:Y:S02]  /*6f30*/  SHF.R.S32.HI R18, RZ, 0x3, R18 ;  /* 0x00000003ff127819 */ /* 0x000fe40000011412 */
[----:B------:R-:W-:-:S03]  /*6f40*/  VIADDMNMX R9, R9, -R20, 0x2, PT ;  /* 0x0000000209097446 */ /* 0x000fc60003800914 */
[----:B------:R-:W-:-:S05]  /*6f50*/  IMAD.U32 R18, R18, -0x2, RZ ;  /* 0xfffffffe12127824 */ /* 0x000fca00078e00ff */
[----:B------:R-:W-:-:S05]  /*6f60*/  VIADDMNMX R9, R18, -R9, 0xffffffe0, !PT ;  /* 0xffffffe012097446 */ /* 0x000fca0007800909 */
[----:B------:R-:W-:-:S05]  /*6f70*/  VIADD R9, R9, 0x20 ;  /* 0x0000002009097836 */ /* 0x000fca0000000000 */
[----:B------:R-:W-:-:S04]  /*6f80*/  SHF.R.U32.HI R9, RZ, R9, R156 ;  /* 0x00000009ff097219 */ /* 0x000fc8000001169c */
        /* <DEDUP_REMOVED lines=105> */
[----:B------:R-:W-:Y:S01]  /*7620*/  FMNMX R154, R9, R154, !PT ;  /* 0x0000009a099a7209 */ /* 0x000fe20007800000 */
[----:B------:R-:W-:-:S03]  /*7630*/  VIADD R9, R7, 0x9 ;  /* 0x0000000907097836 */ /* 0x000fc60000000000 */
        /* <DEDUP_REMOVED lines=15> */
[C---:B------:R-:W-:Y:S01]  /*7730*/  FADD R15, -R154.reuse, R15 ;  /* 0x0000000f9a0f7221 */ /* 0x040fe20000000100 */
[----:B------:R-:W-:Y:S01]  /*7740*/  FMUL R19, R154, UR15 ;  /* 0x0000000f9a137c20 */ /* 0x000fe20008400000 */
[----:B------:R-:W-:Y:S01]  /*7750*/  VIADD R9, R9, 0x20 ;  /* 0x0000002009097836 */ /* 0x000fe20000000000 */
[----:B------:R-:W-:Y:S01]  /*7760*/  SHF.R.U32.HI R153, RZ, 0x3, R152 ;  /* 0x00000003ff997819 */ /* 0x000fe20000011698 */
[----:B------:R-:W-:Y:S01]  /*7770*/  FMUL R17, R15, UR15 ;  /* 0x0000000f0f117c20 */ /* 0x000fe20008400000 */
[--C-:B------:R-:W-:Y:S01]  /*7780*/  FFMA R25, R18, UR15, -R19.reuse ;  /* 0x0000000f12197c23 */ /* 0x100fe20008000813 */
[--C-:B------:R-:W-:Y:S01]  /*7790*/  FFMA R37, R20, UR15, -R19.reuse ;  /* 0x0000000f14257c23 */ /* 0x100fe20008000813 */
[----:B------:R-:W-:Y:S01]  /*77a0*/  SHF.R.U32.HI R9, RZ, R9, R156 ;  /* 0x00000009ff097219 */ /* 0x000fe2000001169c */
[--C-:B------:R-:W-:Y:S01]  /*77b0*/  FFMA R22, R22, UR15, -R19.reuse ;  /* 0x0000000f16167c23 */ /* 0x100fe20008000813 */
[--C-:B------:R-:W-:Y:S01]  /*77c0*/  FFMA R24, R24, UR15, -R19.reuse ;  /* 0x0000000f18187c23 */ /* 0x100fe20008000813 */
[--C-:B------:R-:W-:Y:S01]  /*77d0*/  FFMA R28, R28, UR15, -R19.reuse ;  /* 0x0000000f1c1c7c23 */ /* 0x100fe20008000813 */
[C---:B------:R-:W-:Y:S01]  /*77e0*/  R2P PR, R9.reuse, 0x7e ;  /* 0x0000007e09007804 */ /* 0x040fe20000000000 */
[----:B------:R1:W-:Y:S01]  /*77f0*/  MUFU.EX2 R29, R22 ;  /* 0x00000016001d7308 */ /* 0x0003e20000000800 */
        /* <DEDUP_REMOVED lines=19> */
[----:B------:R-:W-:Y:S01]  /*7930*/  FMNMX R23, R15, R38, !PT ;  /* 0x000000260f177209 */ /* 0x000fe20007800000 */
        /* <DEDUP_REMOVED lines=34> */
[----:B------:R-:W-:Y:S01]  /*7b60*/  VIADD R154, R6, 0x18460 ;  /* 0x00018460069a7836 */ /* 0x000fe20000000000 */
[----:B------:R-:W-:Y:S01]  /*7b70*/  R2P PR, R9.B3, 0x7f ;  /* 0x0000007f09007804 */ /* 0x000fe20000003000 */
[----:B------:R-:W-:Y:S01]  /*7b80*/  MUFU.EX2 R17, R17 ;  /* 0x0000001100117308 */ /* 0x000fe20000000800 */
[----:B------:R-:W-:-:S02]  /*7b90*/  FMNMX R22, R51, R22, !PT ;  /* 0x0000001633167209 */ /* 0x000fc40007800000 */
[----:B------:R-:W-:Y:S02]  /*7ba0*/  FMNMX R23, R54, R23, !PT ;  /* 0x0000001736177209 */ /* 0x000fe40007800000 */
        /* <DEDUP_REMOVED lines=24> */
[----:B------:R-:W-:Y:S02]  /*7d30*/  FSEL R75, R75, -INF , P1 ;  /* 0xff8000004b4b7808 */ /* 0x000fe40000800000 */
[----:B------:R-:W-:Y:S02]  /*7d40*/  FMNMX R9, R58, R9, !PT ;  /* 0x000000093a097209 */ /* 0x000fe40007800000 */
[----:B------:R-:W-:Y:S01]  /*7d50*/  FSEL R78, R78, -INF , P2 ;  /* 0xff8000004e4e7808 */ /* 0x000fe20001000000 */
[----:B------:R-:W-:Y:S01]  /*7d60*/  MUFU.EX2 R36, R36 ;  /* 0x0000002400247308 */ /* 0x000fe20000000800 */
[----:B------:R-:W-:-:S02]  /*7d70*/  FSEL R79, R79, -INF , P3 ;  /* 0xff8000004f4f7808 */ /* 0x000fc40001800000 */
[----:B------:R-:W-:Y:S02]  /*7d80*/  FMNMX R9, R66, R9, !PT ;  /* 0x0000000942097209 */ /* 0x000fe40007800000 */
[----:B------:R-:W-:Y:S02]  /*7d90*/  FMNMX R22, R67, R22, !PT ;  /* 0x0000001643167209 */ /* 0x000fe40007800000 */
[----:B------:R-:W-:Y:S01]  /*7da0*/  FMNMX R23, R70, R23, !PT ;  /* 0x0000001746177209 */ /* 0x000fe20007800000 */
[----:B------:R-:W3:Y:S01]  /*7db0*/  MUFU.EX2 R37, R37 ;  /* 0x0000002500257308 */ /* 0x000ee20000000800 */
[----:B------:R-:W-:Y:S02]  /*7dc0*/  FMNMX R26, R71, R26, !PT ;  /* 0x0000001a471a7209 */ /* 0x000fe40007800000 */
[----:B------:R-:W-:Y:S02]  /*7dd0*/  FSEL R87, R87, -INF , !P0 ;  /* 0xff80000057577808 */ /* 0x000fe40004000000 */
[----:B------:R-:W-:-:S02]  /*7de0*/  FSEL R82, R82, -INF , P4 ;  /* 0xff80000052527808 */ /* 0x000fc40002000000 */
[----:B------:R-:W-:Y:S01]  /*7df0*/  FSEL R83, R83, -INF , P5 ;  /* 0xff80000053537808 */ /* 0x000fe20002800000 */
[----:B------:R-:W-:Y:S01]  /*7e00*/  MUFU.EX2 R40, R40 ;  /* 0x0000002800287308 */ /* 0x000fe20000000800 */
[----:B------:R-:W-:Y:S02]  /*7e10*/  FSEL R86, R86, -INF , P6 ;  /* 0xff80000056567808 */ /* 0x000fe40003000000 */
[----:B------:R-:W-:Y:S02]  /*7e20*/  FMNMX R9, R74, R9, !PT ;  /* 0x000000094a097209 */ /* 0x000fe40007800000 */
[----:B------:R-:W-:Y:S02]  /*7e30*/  FMNMX R22, R75, R22, !PT ;  /* 0x000000164b167209 */ /* 0x000fe40007800000 */
[----:B------:R-:W-:Y:S01]  /*7e40*/  FMNMX R23, R78, R23, !PT ;  /* 0x000000174e177209 */ /* 0x000fe20007800000 */
        /* <DEDUP_REMOVED lines=9> */
[----:B------:R-:W-:Y:S01]  /*7ee0*/  SHF.R.U32.HI R155, RZ, 0x3, R154 ;  /* 0x00000003ff9b7819 */ /* 0x000fe2000001169a */
[----:B------:R-:W-:Y:S01]  /*7ef0*/  MUFU.EX2 R45, R45 ;  /* 0x0000002d002d7308 */ /* 0x000fe20000000800 */
[----:B------:R-:W-:Y:S02]  /*7f00*/  FMNMX R9, R9, R26, !PT ;  /* 0x0000001a09097209 */ /* 0x000fe40007800000 */
[----:B------:R-:W-:Y:S01]  /*7f10*/  LOP3.LUT R152, R152, 0x70, R153, 0x78, !PT ;  /* 0x0000007098987812 */ /* 0x000fe200078e7899 */
[----:B------:R-:W-:Y:S01]  /*7f20*/  IMAD.MOV.U32 R153, RZ, RZ, RZ ;  /* 0x000000ffff997224 */ /* 0x000fe200078e00ff */
[----:B------:R-:W-:Y:S02]  /*7f30*/  FMNMX R9, R9, R14, !PT ;  /* 0x0000000e09097209 */ /* 0x000fe40007800000 */
[----:B------:R-:W-:Y:S01]  /*7f40*/  LOP3.LUT R154, R154, 0x70, R155, 0x78, !PT ;  /* 0x000000709a9a7812 */ /* 0x000fe200078e789b */
[----:B------:R-:W-:Y:S01]  /*7f50*/  IMAD.MOV.U32 R155, RZ, RZ, RZ ;  /* 0x000000ffff9b7224 */ /* 0x000fe200078e00ff */
[----:B------:R-:W-:Y:S01]  /*7f60*/  MOV R157, R152 ;  /* 0x00000098009d7202 */ /* 0x000fe20000000f00 */
[----:B------:R-:W4:Y:S01]  /*7f70*/  SHFL.BFLY PT, R22, R9, 0x2, 0x1f ;  /* 0x0c401f0009167f89 */ /* 0x000f2200000e0000 */
[----:B------:R-:W-:Y:S01]  /*7f80*/  IADD3 R158, P2, R152, 0x4000, RZ ;  /* 0x00004000989e7810 */ /* 0x000fe20007f5e0ff */
[----:B------:R-:W-:Y:S04]  /*7f90*/  MUFU.EX2 R48, R48 ;  /* 0x0000003000307308 */ /* 0x000fe80000000800 */
[----:B------:R-:W-:-:S04]  /*7fa0*/  IMAD.X R159, RZ, RZ, RZ, P2 ;  /* 0x000000ffff9f7224 */ /* 0x000fc800010e06ff */
[----:B------:R-:W-:Y:S08]  /*7fb0*/  MUFU.EX2 R49, R49 ;  /* 0x0000003100317308 */ /* 0x000ff00000000800 */
[----:B------:R-:W-:Y:S01]  /*7fc0*/  MUFU.EX2 R52, R52 ;  /* 0x0000003400347308 */ /* 0x000fe20000000800 */
[----:B----4-:R-:W-:-:S07]  /*7fd0*/  FMNMX R22, R9, R22, !PT ;  /* 0x0000001609167209 */ /* 0x010fce0007800000 */
[----:B------:R-:W-:Y:S01]  /*7fe0*/  MUFU.EX2 R53, R53 ;  /* 0x0000003500357308 */ /* 0x000fe20000000800 */
[----:B------:R-:W4:Y:S07]  /*7ff0*/  SHFL.BFLY PT, R9, R22, 0x1, 0x1f ;  /* 0x0c201f0016097f89 */ /* 0x000f2e00000e0000 */
[----:B------:R-:W-:Y:S08]  /*8000*/  MUFU.EX2 R56, R56 ;  /* 0x0000003800387308 */ /* 0x000ff00000000800 */
[----:B------:R-:W-:Y:S08]  /*8010*/  MUFU.EX2 R57, R57 ;  /* 0x0000003900397308 */ /* 0x000ff00000000800 */
[----:B------:R-:W-:Y:S01]  /*8020*/  MUFU.EX2 R60, R60 ;  /* 0x0000003c003c7308 */ /* 0x000fe20000000800 */
[----:B----4-:R-:W-:-:S04]  /*8030*/  FMNMX R9, R22, R9, !PT ;  /* 0x0000000916097209 */ /* 0x010fc80007800000 */
[----:B------:R-:W-:-:S03]  /*8040*/  FSETP.NEU.AND P0, PT, R9, -INF , PT ;  /* 0xff8000000900780b */ /* 0x000fc60003f0d000 */
[----:B------:R-:W-:Y:S01]  /*8050*/  MUFU.EX2 R61, R61 ;  /* 0x0000003d003d7308 */ /* 0x000fe20000000800 */
[----:B------:R-:W-:Y:S02]  /*8060*/  FSEL R19, R9, RZ, P0 ;  /* 0x000000ff09137208 */ /* 0x000fe40000000000 */
[----:B------:R-:W-:Y:S01]  /*8070*/  LOP3.LUT P0, RZ, R12, 0x1f, RZ, 0xc0, !PT ;  /* 0x0000001f0cff7812 */ /* 0x000fe2000780c0ff */
[----:B-1----:R-:W-:Y:S02]  /*8080*/  FFMA R12, R17, R13, R24 ;  /* 0x0000000d110c7223 */ /* 0x002fe40000000018 */
[C---:B------:R-:W-:Y:S01]  /*8090*/  FMUL R22, R19.reuse, UR15 ;  /* 0x0000000f13167c20 */ /* 0x040fe20008400000 */
[----:B------:R-:W-:Y:S01]  /*80a0*/  FADD R14, -R19, R14 ;  /* 0x0000000e130e7221 */ /* 0x000fe20000000100 */
[C---:B--2---:R-:W-:Y:S01]  /*80b0*/  FADD R13, R25.reuse, R12 ;  /* 0x0000000c190d7221 */ /* 0x044fe20000000000 */
[----:B------:R-:W-:Y:S01]  /*80c0*/  F2FP.F16.F32.PACK_AB R12, R25, R24 ;  /* 0x00000018190c723e */ /* 0x000fe200000000ff */
[--C-:B------:R-:W-:Y:S01]  /*80d0*/  FFMA R20, R20, UR15, -R22.reuse ;  /* 0x0000000f14147c23 */ /* 0x100fe20008000816 */
[----:B------:R-:W-:Y:S01]  /*80e0*/  FMUL R14, R14, UR15 ;  /* 0x0000000f0e0e7c20 */ /* 0x000fe20008400000 */
        /* <DEDUP_REMOVED lines=11> */
[----:B-1----:R-:W-:-:S02]  /*81a0*/  VIADD R20, R6, 0x18420 ;  /* 0x0001842006147836 */ /* 0x002fc40000000000 */
[--C-:B------:R-:W-:Y:S01]  /*81b0*/  FFMA R46, R46, UR15, -R22.reuse ;  /* 0x0000000f2e2e7c23 */ /* 0x100fe20008000816 */
[--C-:B------:R-:W-:Y:S01]  /*81c0*/  FFMA R47, R47, UR15, -R22.reuse ;  /* 0x0000000f2f2f7c23 */ /* 0x100fe20008000816 */
[--C-:B------:R-:W-:Y:S01]  /*81d0*/  FFMA R50, R50, UR15, -R22.reuse ;  /* 0x0000000f32327c23 */ /* 0x100fe20008000816 */
[--C-:B------:R-:W-:Y:S01]  /*81e0*/  FFMA R51, R51, UR15, -R22.reuse ;  /* 0x0000000f33337c23 */ /* 0x100fe20008000816 */
[--C-:B------:R-:W-:Y:S01]  /*81f0*/  FFMA R54, R54, UR15, -R22.reuse ;  /* 0x0000000f36367c23 */ /* 0x100fe20008000816 */
[--C-:B------:R-:W-:Y:S01]  /*8200*/  FFMA R55, R55, UR15, -R22.reuse ;  /* 0x0000000f37377c23 */ /* 0x100fe20008000816 */
[----:B------:R1:W-:Y:S01]  /*8210*/  MUFU.EX2 R30, R15 ;  /* 0x0000000f001e7308 */ /* 0x0003e20000000800 */
[----:B--2---:R-:W-:Y:S01]  /*8220*/  SHF.R.U32.HI R14, RZ, 0x3, R5 ;  /* 0x00000003ff0e7819 */ /* 0x004fe20000011605 */
[--C-:B------:R-:W-:Y:S01]  /*8230*/  FFMA R58, R58, UR15, -R22.reuse ;  /* 0x0000000f3a3a7c23 */ /* 0x100fe20008000816 */
[--C-:B------:R-:W-:Y:S01]  /*8240*/  FFMA R59, R59, UR15, -R22.reuse ;  /* 0x0000000f3b3b7c23 */ /* 0x100fe20008000816 */
[----:B------:R-:W-:Y:S01]  /*8250*/  FFMA R62, R62, UR15, -R22 ;  /* 0x0000000f3e3e7c23 */ /* 0x000fe20008000816 */
[----:B------:R-:W-:Y:S01]  /*8260*/  LOP3.LUT R14, R5, 0x70, R14, 0x78, !PT ;  /* 0x00000070050e7812 */ /* 0x000fe200078e780e */
[--C-:B------:R-:W-:Y:S01]  /*8270*/  FFMA R63, R63, UR15, -R22.reuse ;  /* 0x0000000f3f3f7c23 */ /* 0x100fe20008000816 */
[----:B------:R-:W-:Y:S01]  /*8280*/  FFMA R66, R66, UR15, -R22 ;  /* 0x0000000f42427c23 */ /* 0x000fe20008000816 */
[----:B------:R2:W-:Y:S01]  /*8290*/  MUFU.EX2 R26, R21 ;  /* 0x00000015001a7308 */ /* 0x0005e20000000800 */
[----:B-1----:R-:W-:-:S02]  /*82a0*/  IMAD.MOV.U32 R15, RZ, RZ, RZ ;  /* 0x000000ffff0f7224 */ /* 0x002fc400078e00ff */
[--C-:B------:R-:W-:Y:S01]  /*82b0*/  FFMA R67, R67, UR15, -R22.reuse ;  /* 0x0000000f43437c23 */ /* 0x100fe20008000816 */
[--C-:B------:R-:W-:Y:S01]  /*82c0*/  FFMA R70, R70, UR15, -R22.reuse ;  /* 0x0000000f46467c23 */ /* 0x100fe20008000816 */
[--C-:B------:R-:W-:Y:S01]  /*82d0*/  FFMA R71, R71, UR15, -R22.reuse ;  /* 0x0000000f47477c23 */ /* 0x100fe20008000816 */
[--C-:B------:R-:W-:Y:S01]  /*82e0*/  FFMA R74, R74, UR15, -R22.reuse ;  /* 0x0000000f4a4a7c23 */ /* 0x100fe20008000816 */
[----:B------:R-:W-:Y:S01]  /*82f0*/  MOV R23, R14 ;  /* 0x0000000e00177202 */ /* 0x000fe20000000f00 */
[----:B------:R-:W-:Y:S01]  /*8300*/  FFMA R87, R87, UR15, -R22 ;  /* 0x0000000f57577c23 */ /* 0x000fe20008000816 */
[----:B------:R-:W-:Y:S01]  /*8310*/  IADD3 R14, P1, R14, 0x4000, RZ ;  /* 0x000040000e0e7810 */ /* 0x000fe20007f3e0ff */
[----:B------:R-:W-:Y:S01]  /*8320*/  MUFU.EX2 R27, R27 ;  /* 0x0000001b001b7308 */ /* 0x000fe20000000800 */
[----:B--2---:R-:W-:Y:S01]  /*8330*/  SHF.R.U32.HI R21, RZ, 0x3, R20 ;  /* 0x00000003ff157819 */ /* 0x004fe20000011614 */
[--C-:B------:R-:W-:Y:S01]  /*8340*/  FFMA R86, R86, UR15, -R22.reuse ;  /* 0x0000000f56567c23 */ /* 0x100fe20008000816 */
[----:B------:R-:W-:Y:S01]  /*8350*/  FFMA R83, R83, UR15, -R22 ;  /* 0x0000000f53537c23 */ /* 0x000fe20008000816 */
[----:B------:R-:W-:Y:S01]  /*8360*/  IMAD.X R15, RZ, RZ, RZ, P1 ;  /* 0x000000ffff0f7224 */ /* 0x000fe200008e06ff */
[----:B------:R-:W-:Y:S01]  /*8370*/  LOP3.LUT R20, R20, 0x70, R21, 0x78, !PT ;  /* 0x0000007014147812 */ /* 0x000fe200078e7815 */
[----:B------:R-:W-:-:S02]  /*8380*/  IMAD.MOV.U32 R21, RZ, RZ, RZ ;  /* 0x000000ffff157224 */ /* 0x000fc400078e00ff */
[--C-:B------:R-:W-:Y:S01]  /*8390*/  FFMA R82, R82, UR15, -R22.reuse ;  /* 0x0000000f52527c23 */ /* 0x100fe20008000816 */
[----:B------:R-:W1:Y:S01]  /*83a0*/  MUFU.EX2 R31, R31 ;  /* 0x0000001f001f7308 */ /* 0x000e620000000800 */
[----:B------:R-:W-:Y:S01]  /*83b0*/  MOV R152, R14 ;  /* 0x0000000e00987202 */ /* 0x000fe20000000f00 */
[--C-:B------:R-:W-:Y:S01]  /*83c0*/  FFMA R79, R79, UR15, -R22.reuse ;  /* 0x0000000f4f4f7c23 */ /* 0x100fe20008000816 */
[----:B------:R-:W-:Y:S01]  /*83d0*/  MOV R156, R20 ;  /* 0x00000014009c7202 */ /* 0x000fe20000000f00 */
[--C-:B------:R-:W-:Y:S01]  /*83e0*/  FFMA R78, R78, UR15, -R22.reuse ;  /* 0x0000000f4e4e7c23 */ /* 0x100fe20008000816 */
[----:B------:R-:W-:Y:S01]  /*83f0*/  IADD3 R20, P1, R20, 0x4000, RZ ;  /* 0x0000400014147810 */ /* 0x000fe20007f3e0ff */
[----:B------:R-:W-:Y:S01]  /*8400*/  FFMA R75, R75, UR15, -R22 ;  /* 0x0000000f4b4b7c23 */ /* 0x000fe20008000816 */
[----:B---3--:R-:W-:Y:S01]  /*8410*/  F2FP.F16.F32.PACK_AB R22, R37, R36 ;  /* 0x000000242516723e */ /* 0x008fe200000000ff */
[----:B------:R2:W-:Y:S02]  /*8420*/  MUFU.EX2 R35, R18 ;  /* 0x0000001200237308 */ /* 0x0005e40000000800 */
[----:B------:R-:W-:Y:S01]  /*8430*/  IMAD.X R21, RZ, RZ, RZ, P1 ;  /* 0x000000ffff157224 */ /* 0x000fe200008e06ff */
[----:B------:R-:W-:-:S04]  /*8440*/  IADD3 R14, P1, R154, 0x4000, RZ ;  /* 0x000040009a0e7810 */ /* 0x000fc80007f3e0ff */
[----:B------:R-:W-:Y:S01]  /*8450*/  MOV R153, R20 ;  /* 0x0000001400997202 */ /* 0x000fe20000000f00 */
[----:B------:R-:W-:Y:S01]  /*8460*/  IMAD.X R15, RZ, RZ, RZ, P1 ;  /* 0x000000ffff0f7224 */ /* 0x000fe200008e06ff */
[----:B--2---:R-:W-:Y:S01]  /*8470*/  MOV R18, R154 ;  /* 0x0000009a00127202 */ /* 0x004fe20000000f00 */
[----:B------:R-:W-:Y:S01]  /*8480*/  @!P0 IMAD.MOV.U32 R20, RZ, RZ, 0x1 ;  /* 0x00000001ff148424 */ /* 0x000fe200078e00ff */
[----:B------:R-:W2:Y:S01]  /*8490*/  MUFU.EX2 R34, R34 ;  /* 0x0000002200227308 */ /* 0x000ea20000000800 */
[----:B------:R-:W-:Y:S02]  /*84a0*/  MOV R154, R158 ;  /* 0x0000009e009a7202 */ /* 0x000fe40000000f00 */
[----:B------:R-:W-:Y:S01]  /*84b0*/  MOV R155, R14 ;  /* 0x0000000e009b7202 */ /* 0x000fe20000000f00 */
[----:B------:R-:W-:Y:S01]  /*84c0*/  @!P0 IMAD.MOV.U32 R14, RZ, RZ, 0x1 ;  /* 0x00000001ff0e8424 */ /* 0x000fe200078e00ff */
[----:B------:R3:W-:Y:S01]  /*84d0*/  @!P0 SYNCS.ARRIVE.TRANS64.ART0 RZ, [UR8+0x18], R20 ;  /* 0x00001814ffff89a7 */ /* 0x0007e20008500008 */
[----:B------:R-:W-:-:S02]  /*84e0*/  WARPGROUP.DEPBAR.LE gsb0, 0x0 ;  /* 0x00008000000079c5 */ /* 0x000fc40000010000 */
[----:B------:R-:W4:Y:S01]  /*84f0*/  MUFU.EX2 R38, R38 ;  /* 0x0000002600267308 */ /* 0x000f220000000800 */
[----:B-1----:R-:W-:Y:S01]  /*8500*/  F2FP.F16.F32.PACK_AB R15, R31, R30 ;  /* 0x0000001e1f0f723e */ /* 0x002fe200000000ff */
[-C--:B------:R-:W-:Y:S01]  /*8510*/  FMUL R149, R149, R17.reuse ;  /* 0x0000001195957220 */ /* 0x080fe20000400000 */
[-C--:B------:R-:W-:Y:S01]  /*8520*/  FMUL R148, R148, R17.reuse ;  /* 0x0000001194947220 */ /* 0x080fe20000400000 */
[----:B------:R-:W-:Y:S01]  /*8530*/  FMUL R145, R145, R17 ;  /* 0x0000001191917220 */ /* 0x000fe20000400000 */
[----:B---3--:R-:W-:Y:S01]  /*8540*/  FFMA R20, R19, R11, R26 ;  /* 0x0000000b13147223 */ /* 0x008fe2000000001a */
[----:B------:R1:W-:Y:S01]  /*8550*/  @!P0 SYNCS.ARRIVE.TRANS64.ART0 RZ, [UR8+0x28], R14 ;  /* 0x0000280effff89a7 */ /* 0x0003e20008500008 */
[----:B------:R-:W-:Y:S01]  /*8560*/  ISETP.NE.AND P0, PT, R16, -0x1, PT ;  /* 0xffffffff1000780c */ /* 0x000fe20003f05270 */
[----:B------:R-:W-:Y:S01]  /*8570*/  MUFU.EX2 R42, R42 ;  /* 0x0000002a002a7308 */ /* 0x000fe20000000800 */
[-C--:B------:R-:W-:Y:S01]  /*8580*/  FMUL R144, R144, R17.reuse ;  /* 0x0000001190907220 */ /* 0x080fe20000400000 */
[-C--:B------:R-:W-:Y:S01]  /*8590*/  FMUL R141, R141, R17.reuse ;  /* 0x000000118d8d7220 */ /* 0x080fe20000400000 */
[-C--:B------:R-:W-:Y:S01]  /*85a0*/  FMUL R140, R140, R17.reuse ;  /* 0x000000118c8c7220 */ /* 0x080fe20000400000 */
[-C--:B------:R-:W-:Y:S01]  /*85b0*/  FMUL R137, R137, R17.reuse ;  /* 0x0000001189897220 */ /* 0x080fe20000400000 */
[-C--:B------:R-:W-:Y:S01]  /*85c0*/  FMUL R136, R136, R17.reuse ;  /* 0x0000001188887220 */ /* 0x080fe20000400000 */
[----:B-1----:R-:W-:Y:S01]  /*85d0*/  FADD R14, R28, R13 ;  /* 0x0000000d1c0e7221 */ /* 0x002fe20000000000 */
[----:B------:R-:W-:Y:S01]  /*85e0*/  FADD R13, R27, R20 ;  /* 0x000000141b0d7221 */ /* 0x000fe20000000000 */
[----:B------:R-:W1:Y:S01]  /*85f0*/  MUFU.EX2 R43, R43 ;  /* 0x0000002b002b7308 */ /* 0x000e620000000800 */
[-C--:B------:R-:W-:Y:S01]  /*8600*/  FMUL R133, R133, R17.reuse ;  /* 0x0000001185857220 */ /* 0x080fe20000400000 */
[C---:B------:R-:W-:Y:S01]  /*8610*/  FADD R11, R29.reuse, R14 ;  /* 0x0000000e1d0b7221 */ /* 0x040fe20000000000 */
[----:B------:R-:W-:Y:S01]  /*8620*/  FADD R24, R30, R13 ;  /* 0x0000000d1e187221 */ /* 0x000fe20000000000 */
[----:B------:R-:W-:Y:S01]  /*8630*/  F2FP.F16.F32.PACK_AB R14, R29, R28 ;  /* 0x0000001c1d0e723e */ /* 0x000fe200000000ff */
[-C--:B------:R-:W-:Y:S01]  /*8640*/  FMUL R132, R132, R17.reuse ;  /* 0x0000001184847220 */ /* 0x080fe20000400000 */
[----:B------:R-:W-:Y:S01]  /*8650*/  FADD R20, R32, R11 ;  /* 0x0000000b20147221 */ /* 0x000fe20000000000 */
[----:B------:R-:W-:Y:S01]  /*8660*/  FADD R21, R31, R24 ;  /* 0x000000181f157221 */ /* 0x000fe20000000000 */
[----:B------:R-:W3:Y:S01]  /*8670*/  MUFU.EX2 R46, R46 ;  /* 0x0000002e002e7308 */ /* 0x000ee20000000800 */
[----:B------:R-:W-:Y:S01]  /*8680*/  F2FP.F16.F32.PACK_AB R13, R27, R26 ;  /* 0x0000001a1b0d723e */ /* 0x000fe200000000ff */
[----:B------:R-:W-:Y:S01]  /*8690*/  FADD R11, R33, R20 ;  /* 0x00000014210b7221 */ /* 0x000fe20000000000 */
[----:B--2---:R-:W-:Y:S01]  /*86a0*/  FADD R24, R34, R21 ;  /* 0x0000001522187221 */ /* 0x004fe20000000000 */
[-C--:B------:R-:W-:Y:S01]  /*86b0*/  FMUL R129, R129, R17.reuse ;  /* 0x0000001181817220 */ /* 0x080fe20000400000 */
[-C--:B------:R-:W-:Y:S01]  /*86c0*/  FMUL R128, R128, R17.reuse ;  /* 0x0000001180807220 */ /* 0x080fe20000400000 */
[----:B------:R-:W-:Y:S01]  /*86d0*/  FADD R20, R36, R11 ;  /* 0x0000000b24147221 */ /* 0x000fe20000000000 */
[----:B------:R-:W-:Y:S01]  /*86e0*/  FADD R21, R35, R24 ;  /* 0x0000001823157221 */ /* 0x000fe20000000000 */
[----:B------:R-:W2:Y:S01]  /*86f0*/  MUFU.EX2 R47, R47 ;  /* 0x0000002f002f7308 */ /* 0x000ea20000000800 */
[----:B------:R5:W-:Y:S01]  /*8700*/  STSM.16.M88.4 [R23], R12 ;  /* 0x0000000c17007844 */ /* 0x000be20000000200 */
[----:B------:R-:W-:Y:S01]  /*8710*/  FADD R11, R37, R20 ;  /* 0x00000014250b7221 */ /* 0x000fe20000000000 */
[----:B----4-:R-:W-:Y:S01]  /*8720*/  FADD R24, R38, R21 ;  /* 0x0000001526187221 */ /* 0x010fe20000000000 */
[----:B-1----:R-:W-:Y:S01]  /*8730*/  F2FP.F16.F32.PACK_AB R25, R43, R42 ;  /* 0x0000002a2b19723e */ /* 0x002fe200000000ff */
[-C--:B------:R-:W-:Y:S01]  /*8740*/  FMUL R125, R125, R17.reuse ;  /* 0x000000117d7d7220 */ /* 0x080fe20000400000 */
[----:B------:R-:W-:Y:S01]  /*8750*/  FADD R20, R40, R11 ;  /* 0x0000000b28147221 */ /* 0x000fe20000000000 */
[----:B------:R-:W-:Y:S01]  /*8760*/  FADD R21, R39, R24 ;  /* 0x0000001827157221 */ /* 0x000fe20000000000 */
[----:B------:R-:W1:Y:S01]  /*8770*/  MUFU.EX2 R50, R50 ;  /* 0x0000003200327308 */ /* 0x000e620000000800 */
[-C--:B------:R-:W-:Y:S01]  /*8780*/  FMUL R124, R124, R17.reuse ;  /* 0x000000117c7c7220 */ /* 0x080fe20000400000 */
[----:B------:R-:W-:Y:S01]  /*8790*/  FADD R11, R41, R20 ;  /* 0x00000014290b7221 */ /* 0x000fe20000000000 */
[----:B------:R-:W-:Y:S01]  /*87a0*/  FADD R24, R42, R21 ;  /* 0x000000152a187221 */ /* 0x000fe20000000000 */
[-C--:B------:R-:W-:Y:S01]  /*87b0*/  FMUL R121, R121, R17.reuse ;  /* 0x0000001179797220 */ /* 0x080fe20000400000 */
[-C--:B------:R-:W-:Y:S01]  /*87c0*/  FMUL R120, R120, R17.reuse ;  /* 0x0000001178787220 */ /* 0x080fe20000400000 */
[----:B------:R-:W-:Y:S01]  /*87d0*/  FADD R20, R44, R11 ;  /* 0x0000000b2c147221 */ /* 0x000fe20000000000 */
[----:B------:R-:W-:Y:S01]  /*87e0*/  FADD R21, R43, R24 ;  /* 0x000000182b157221 */ /* 0x000fe20000000000 */
[----:B------:R-:W4:Y:S01]  /*87f0*/  MUFU.EX2 R51, R51 ;  /* 0x0000003300337308 */ /* 0x000f220000000800 */
[----:B-----5:R-:W-:Y:S01]  /*8800*/  F2FP.F16.F32.PACK_AB R23, R39, R38 ;  /* 0x000000262717723e */ /* 0x020fe200000000ff */
[----:B------:R-:W-:Y:S01]  /*8810*/  FADD R11, R45, R20 ;  /* 0x000000142d0b7221 */ /* 0x000fe20000000000 */
[----:B---3--:R-:W-:Y:S01]  /*8820*/  FADD R24, R46, R21 ;  /* 0x000000152e187221 */ /* 0x008fe20000000000 */
[----:B--2---:R-:W-:Y:S01]  /*8830*/  F2FP.F16.F32.PACK_AB R27, R47, R46 ;  /* 0x0000002e2f1b723e */ /* 0x004fe200000000ff */
[-C--:B------:R-:W-:Y:S01]  /*8840*/  FMUL R117, R117, R17.reuse ;  /* 0x0000001175757220 */ /* 0x080fe20000400000 */
[----:B------:R-:W-:Y:S01]  /*8850*/  FADD R20, R48, R11 ;  /* 0x0000000b30147221 */ /* 0x000fe20000000000 */
[----:B------:R-:W-:Y:S01]  /*8860*/  FADD R21, R47, R24 ;  /* 0x000000182f157221 */ /* 0x000fe20000000000 */
[----:B------:R-:W2:Y:S01]  /*8870*/  MUFU.EX2 R54, R54 ;  /* 0x0000003600367308 */ /* 0x000ea20000000800 */
[----:B------:R-:W-:Y:S01]  /*8880*/  F2FP.F16.F32.PACK_AB R24, R41, R40 ;  /* 0x000000282918723e */ /* 0x000fe200000000ff */
[----:B------:R-:W-:Y:S01]  /*8890*/  FADD R11, R49, R20 ;  /* 0x00000014310b7221 */ /* 0x000fe20000000000 */
[----:B-1----:R-:W-:Y:S01]  /*88a0*/  FADD R28, R50, R21 ;  /* 0x00000015321c7221 */ /* 0x002fe20000000000 */
[----:B------:R-:W-:Y:S01]  /*88b0*/  F2FP.F16.F32.PACK_AB R20, R33, R32 ;  /* 0x000000202114723e */ /* 0x000fe200000000ff */
[-C--:B------:R-:W-:Y:S01]  /*88c0*/  FMUL R116, R116, R17.reuse ;  /* 0x0000001174747220 */ /* 0x080fe20000400000 */
[----:B------:R-:W-:Y:S01]  /*88d0*/  FADD R26, R52, R11 ;  /* 0x0000000b341a7221 */ /* 0x000fe20000000000 */
[-C--:B------:R-:W-:Y:S01]  /*88e0*/  FMUL R113, R113, R17.reuse ;  /* 0x0000001171717220 */ /* 0x080fe20000400000 */
[----:B------:R-:W1:Y:S01]  /*88f0*/  MUFU.EX2 R55, R55 ;  /* 0x0000003700377308 */ /* 0x000e620000000800 */
[----:B----4-:R-:W-:Y:S01]  /*8900*/  FADD R21, R51, R28 ;  /* 0x0000001c33157221 */ /* 0x010fe20000000000 */
[----:B------:R-:W-:Y:S01]  /*8910*/  FADD R11, R53, R26 ;  /* 0x0000001a350b7221 */ /* 0x000fe20000000000 */
[----:B------:R-:W-:Y:S01]  /*8920*/  F2FP.F16.F32.PACK_AB R26, R45, R44 ;  /* 0x0000002c2d1a723e */ /* 0x000fe200000000ff */
[-C--:B------:R-:W-:Y:S01]  /*8930*/  FMUL R112, R112, R17.reuse ;  /* 0x0000001170707220 */ /* 0x080fe20000400000 */
[-C--:B------:R-:W-:Y:S01]  /*8940*/  FMUL R109, R109, R17.reuse ;  /* 0x000000116d6d7220 */ /* 0x080fe20000400000 */
[----:B------:R-:W-:Y:S01]  /*8950*/  FADD R12, R56, R11 ;  /* 0x0000000b380c7221 */ /* 0x000fe20000000000 */
[-C--:B------:R-:W-:Y:S01]  /*8960*/  FMUL R108, R108, R17.reuse ;  /* 0x000000116c6c7220 */ /* 0x080fe20000400000 */
[----:B------:R-:W3:Y:S01]  /*8970*/  MUFU.EX2 R58, R58 ;  /* 0x0000003a003a7308 */ /* 0x000ee20000000800 */
[----:B--2---:R-:W-:Y:S01]  /*8980*/  FADD R14, R54, R21 ;  /* 0x00000015360e7221 */ /* 0x004fe20000000000 */
[----:B------:R-:W-:Y:S01]  /*8990*/  FADD R11, R57, R12 ;  /* 0x0000000c390b7221 */ /* 0x000fe20000000000 */
[----:B------:R-:W-:Y:S01]  /*89a0*/  F2FP.F16.F32.PACK_AB R21, R35, R34 ;  /* 0x000000222315723e */ /* 0x000fe200000000ff */
[-C--:B------:R-:W-:Y:S01]  /*89b0*/  FMUL R105, R105, R17.reuse ;  /* 0x0000001169697220 */ /* 0x080fe20000400000 */
[-C--:B------:R-:W-:Y:S01]  /*89c0*/  FMUL R104, R104, R17.reuse ;  /* 0x0000001168687220 */ /* 0x080fe20000400000 */
[----:B------:R-:W-:Y:S01]  /*89d0*/  FADD R12, R60, R11 ;  /* 0x0000000b3c0c7221 */ /* 0x000fe20000000000 */
[-C--:B------:R-:W-:Y:S01]  /*89e0*/  FMUL R101, R101, R17.reuse ;  /* 0x0000001165657220 */ /* 0x080fe20000400000 */
[----:B------:R-:W2:Y:S01]  /*89f0*/  MUFU.EX2 R59, R59 ;  /* 0x0000003b003b7308 */ /* 0x000ea20000000800 */
[----:B-1----:R-:W-:Y:S01]  /*8a00*/  FADD R13, R55, R14 ;  /* 0x0000000e370d7221 */ /* 0x002fe20000000000 */
[----:B------:R-:W-:Y:S01]  /*8a10*/  FADD R11, R61, R12 ;  /* 0x0000000c3d0b7221 */ /* 0x000fe20000000000 */
[----:B------:R1:W-:Y:S01]  /*8a20*/  STSM.16.M88.4 [R156], R20 ;  /* 0x000000149c007844 */ /* 0x0003e20000000200 */
[----:B------:R-:W-:Y:S01]  /*8a30*/  F2FP.F16.F32.PACK_AB R12, R49, R48 ;  /* 0x00000030310c723e */ /* 0x000fe200000000ff */
[-C--:B------:R-:W-:Y:S01]  /*8a40*/  FMUL R100, R100, R17.reuse ;  /* 0x0000001164647220 */ /* 0x080fe20000400000 */
[----:B------:R-:W-:Y:S01]  /*8a50*/  F2FP.F16.F32.PACK_AB R15, R55, R54 ;  /* 0x00000036370f723e */ /* 0x000fe200000000ff */
[----:B------:R-:W-:Y:S01]  /*8a60*/  STSM.16.M88.4 [R157], R24 ;  /* 0x000000189d007844 */ /* 0x000fe20000000200 */
[----:B------:R-:W4:Y:S01]  /*8a70*/  MUFU.EX2 R62, R62 ;  /* 0x0000003e003e7308 */ /* 0x000f220000000800 */
[----:B---3--:R-:W-:Y:S01]  /*8a80*/  FADD R14, R58, R13 ;  /* 0x0000000d3a0e7221 */ /* 0x008fe20000000000 */
[-C--:B------:R-:W-:Y:S01]  /*8a90*/  FMUL R97, R97, R17.reuse ;  /* 0x0000001161617220 */ /* 0x080fe20000400000 */
[-C--:B------:R-:W-:Y:S01]  /*8aa0*/  FMUL R96, R96, R17.reuse ;  /* 0x0000001160607220 */ /* 0x080fe20000400000 */
[-C--:B------:R-:W-:Y:S01]  /*8ab0*/  FMUL R93, R93, R17.reuse ;  /* 0x000000115d5d7220 */ /* 0x080fe20000400000 */
[-C--:B------:R-:W-:Y:S01]  /*8ac0*/  FMUL R92, R92, R17.reuse ;  /* 0x000000115c5c7220 */ /* 0x080fe20000400000 */
[-C--:B------:R-:W-:Y:S01]  /*8ad0*/  FMUL R89, R89, R17.reuse ;  /* 0x0000001159597220 */ /* 0x080fe20000400000 */
[----:B------:R-:W-:Y:S01]  /*8ae0*/  FMUL R88, R88, R17 ;  /* 0x0000001158587220 */ /* 0x000fe20000400000 */
[----:B------:R-:W3:Y:S01]  /*8af0*/  MUFU.EX2 R63, R63 ;  /* 0x0000003f003f7308 */ /* 0x000ee20000000800 */
[----:B--2---:R-:W-:Y:S01]  /*8b00*/  FADD R13, R59, R14 ;  /* 0x0000000e3b0d7221 */ /* 0x004fe20000000000 */
[----:B------:R-:W-:Y:S01]  /*8b10*/  F2FP.F16.F32.PACK_AB R14, R53, R52 ;  /* 0x00000034350e723e */ /* 0x000fe200000000ff */
[-C--:B------:R-:W-:Y:S01]  /*8b20*/  FMUL R151, R151, R19.reuse ;  /* 0x0000001397977220 */ /* 0x080fe20000400000 */
[----:B-1----:R-:W-:Y:S01]  /*8b30*/  F2FP.F16.F32.PACK_AB R20, R57, R56 ;  /* 0x000000383914723e */ /* 0x002fe200000000ff */
[-C--:B------:R-:W-:Y:S01]  /*8b40*/  FMUL R150, R150, R19.reuse ;  /* 0x0000001396967220 */ /* 0x080fe20000400000 */
[----:B------:R-:W-:Y:S01]  /*8b50*/  F2FP.F16.F32.PACK_AB R22, R61, R60 ;  /* 0x0000003c3d16723e */ /* 0x000fe200000000ff */
[-C--:B------:R-:W-:Y:S01]  /*8b60*/  FMUL R147, R147, R19.reuse ;  /* 0x0000001393937220 */ /* 0x080fe20000400000 */
[----:B------:R-:W1:Y:S01]  /*8b70*/  MUFU.EX2 R64, R64 ;  /* 0x0000004000407308 */ /* 0x000e620000000800 */
[----:B----4-:R-:W-:Y:S01]  /*8b80*/  FADD R30, R62, R13 ;  /* 0x0000000d3e1e7221 */ /* 0x010fe20000000000 */
[-C--:B------:R-:W-:Y:S01]  /*8b90*/  FMUL R146, R146, R19.reuse ;  /* 0x0000001392927220 */ /* 0x080fe20000400000 */
[-C--:B------:R-:W-:Y:S01]  /*8ba0*/  FMUL R143, R143, R19.reuse ;  /* 0x000000138f8f7220 */ /* 0x080fe20000400000 */
[-C--:B------:R-:W-:Y:S01]  /*8bb0*/  FMUL R142, R142, R19.reuse ;  /* 0x000000138e8e7220 */ /* 0x080fe20000400000 */
[-C--:B------:R-:W-:Y:S01]  /*8bc0*/  FMUL R139, R139, R19.reuse ;  /* 0x000000138b8b7220 */ /* 0x080fe20000400000 */
[-C--:B------:R-:W-:Y:S01]  /*8bd0*/  FMUL R138, R138, R19.reuse ;  /* 0x000000138a8a7220 */ /* 0x080fe20000400000 */
[-C--:B------:R-:W-:Y:S01]  /*8be0*/  FMUL R135, R135, R19.reuse ;  /* 0x0000001387877220 */ /* 0x080fe20000400000 */
[----:B------:R-:W2:Y:S01]  /*8bf0*/  MUFU.EX2 R66, R66 ;  /* 0x0000004200427308 */ /* 0x000ea20000000800 */
        /* <DEDUP_REMOVED lines=8> */
[----:B-1----:R-:W-:Y:S01]  /*8c80*/  FADD R28, R64, R11 ;  /* 0x0000000b401c7221 */ /* 0x002fe20000000000 */
[-C--:B------:R-:W-:Y:S01]  /*8c90*/  FMUL R123, R123, R19.reuse ;  /* 0x000000137b7b7220 */ /* 0x080fe20000400000 */
[-C--:B------:R-:W-:Y:S01]  /*8ca0*/  FMUL R122, R122, R19.reuse ;  /* 0x000000137a7a7220 */ /* 0x080fe20000400000 */
[-C--:B------:R-:W-:Y:S01]  /*8cb0*/  FMUL R119, R119, R19.reuse ;  /* 0x0000001377777220 */ /* 0x080fe20000400000 */
[-C--:B------:R-:W-:Y:S01]  /*8cc0*/  FMUL R118, R118, R19.reuse ;  /* 0x0000001376767220 */ /* 0x080fe20000400000 */
[-C--:B------:R-:W-:Y:S01]  /*8cd0*/  FMUL R115, R115, R19.reuse ;  /* 0x0000001373737220 */ /* 0x080fe20000400000 */
[-C--:B------:R-:W-:Y:S01]  /*8ce0*/  FMUL R114, R114, R19.reuse ;  /* 0x0000001372727220 */ /* 0x080fe20000400000 */
[----:B------:R-:W1:Y:S01]  /*8cf0*/  MUFU.EX2 R67, R67 ;  /* 0x0000004300437308 */ /* 0x000e620000000800 */
[----:B--2---:R-:W-:Y:S01]  /*8d00*/  FADD R30, R66, R13 ;  /* 0x0000000d421e7221 */ /* 0x004fe20000000000 */
[----:B------:R-:W-:Y:S01]  /*8d10*/  F2FP.F16.F32.PACK_AB R13, R51, R50 ;  /* 0x00000032330d723e */ /* 0x000fe200000000ff */
[-C--:B------:R-:W-:Y:S01]  /*8d20*/  FMUL R111, R111, R19.reuse ;  /* 0x000000136f6f7220 */ /* 0x080fe20000400000 */
[-C--:B------:R-:W-:Y:S01]  /*8d30*/  FMUL R110, R110, R19.reuse ;  /* 0x000000136e6e7220 */ /* 0x080fe20000400000 */
[-C--:B------:R-:W-:Y:S01]  /*8d40*/  FMUL R107, R107, R19.reuse ;  /* 0x000000136b6b7220 */ /* 0x080fe20000400000 */
[-C--:B------:R-:W-:Y:S01]  /*8d50*/  FMUL R106, R106, R19.reuse ;  /* 0x000000136a6a7220 */ /* 0x080fe20000400000 */
[----:B------:R2:W-:Y:S01]  /*8d60*/  STSM.16.M88.4 [R18], R12 ;  /* 0x0000000c12007844 */ /* 0x0005e20000000200 */
[----:B------:R-:W4:Y:S01]  /*8d70*/  MUFU.EX2 R68, R68 ;  /* 0x0000004400447308 */ /* 0x000f220000000800 */
        /* <DEDUP_REMOVED lines=8> */
[C---:B-1----:R-:W-:Y:S01]  /*8e00*/  FADD R21, R67.reuse, R30 ;  /* 0x0000001e43157221 */ /* 0x042fe20000000000 */
[----:B------:R-:W-:Y:S01]  /*8e10*/  F2FP.F16.F32.PACK_AB R29, R67, R66 ;  /* 0x00000042431d723e */ /* 0x000fe200000000ff */
[-C--:B------:R-:W-:Y:S01]  /*8e20*/  FMUL R91, R91, R19.reuse ;  /* 0x000000135b5b7220 */ /* 0x080fe20000400000 */
[----:B------:R-:W-:Y:S01]  /*8e30*/  FMUL R90, R90, R19 ;  /* 0x000000135a5a7220 */ /* 0x000fe20000400000 */
[----:B------:R-:W-:-:S02]  /*8e40*/  IMAD.MOV.U32 R17, RZ, RZ, R10 ;  /* 0x000000ffff117224 */ /* 0x000fc400078e000a */
[----:B--2---:R-:W-:Y:S01]  /*8e50*/  IMAD.MOV.U32 R15, RZ, RZ, R7 ;  /* 0x000000ffff0f7224 */ /* 0x004fe200078e0007 */
[----:B------:R-:W1:Y:S01]  /*8e60*/  MUFU.EX2 R69, R69 ;  /* 0x0000004500457308 */ /* 0x000e620000000800 */
[----:B----4-:R-:W-:Y:S01]  /*8e70*/  FADD R28, R68, R11 ;  /* 0x0000000b441c7221 */ /* 0x010fe20000000000 */
[----:B------:R-:W-:-:S06]  /*8e80*/  IMAD.MOV.U32 R14, RZ, RZ, R9 ;  /* 0x000000ffff0e7224 */ /* 0x000fcc00078e0009 */
[----:B------:R-:W2:Y:S01]  /*8e90*/  MUFU.EX2 R71, R71 ;  /* 0x0000004700477308 */ /* 0x000ea20000000800 */
[----:B---3--:R-:W-:Y:S01]  /*8ea0*/  FADD R26, R70, R21 ;  /* 0x00000015461a7221 */ /* 0x008fe20000000000 */
[----:B------:R-:W-:-:S05]  /*8eb0*/  F2FP.F16.F32.PACK_AB R21, R59, R58 ;  /* 0x0000003a3b15723e */ /* 0x000fca00000000ff */
[----:B------:R3:W-:Y:S01]  /*8ec0*/  STSM.16.M88.4 [R152], R20 ;  /* 0x0000001498007844 */ /* 0x0007e20000000200 */
[----:B------:R-:W4:Y:S01]  /*8ed0*/  MUFU.EX2 R72, R72 ;  /* 0x0000004800487308 */ /* 0x000f220000000800 */
[----:B-1----:R-:W-:Y:S01]  /*8ee0*/  FADD R11, R69, R28 ;  /* 0x0000001c450b7221 */ /* 0x002fe20000000000 */
[----:B------:R-:W-:Y:S02]  /*8ef0*/  F2FP.F16.F32.PACK_AB R28, R65, R64 ;  /* 0x00000040411c723e */ /* 0x000fe400000000ff */
[----:B------:R-:W-:-:S04]  /*8f00*/  F2FP.F16.F32.PACK_AB R30, R69, R68 ;  /* 0x00000044451e723e */ /* 0x000fc800000000ff */
[----:B------:R-:W1:Y:S01]  /*8f10*/  MUFU.EX2 R74, R74 ;  /* 0x0000004a004a7308 */ /* 0x000e620000000800 */
[C---:B--2---:R-:W-:Y:S01]  /*8f20*/  FADD R25, R71.reuse, R26 ;  /* 0x0000001a47197221 */ /* 0x044fe20000000000 */
[----:B------:R-:W-:-:S05]  /*8f30*/  F2FP.F16.F32.PACK_AB R31, R71, R70 ;  /* 0x00000046471f723e */ /* 0x000fca00000000ff */
[----:B------:R3:W-:Y:S01]  /*8f40*/  STSM.16.M88.4 [R153], R28 ;  /* 0x0000001c99007844 */ /* 0x0007e20000000200 */
[----:B------:R-:W2:Y:S01]  /*8f50*/  MUFU.EX2 R73, R73 ;  /* 0x0000004900497308 */ /* 0x000ea20000000800 */
[----:B----4-:R-:W-:-:S07]  /*8f60*/  FADD R24, R72, R11 ;  /* 0x0000000b48187221 */ /* 0x010fce0000000000 */
[----:B------:R-:W4:Y:S01]  /*8f70*/  MUFU.EX2 R75, R75 ;  /* 0x0000004b004b7308 */ /* 0x000f220000000800 */
[----:B-1----:R-:W-:-:S07]  /*8f80*/  FADD R26, R74, R25 ;  /* 0x000000194a1a7221 */ /* 0x002fce0000000000 */
[----:B------:R-:W1:Y:S01]  /*8f90*/  MUFU.EX2 R76, R76 ;  /* 0x0000004c004c7308 */ /* 0x000e620000000800 */
[C---:B--2---:R-:W-:Y:S01]  /*8fa0*/  FADD R11, R73.reuse, R24 ;  /* 0x00000018490b7221 */ /* 0x044fe20000000000 */
[----:B------:R-:W-:-:S06]  /*8fb0*/  F2FP.F16.F32.PACK_AB R32, R73, R72 ;  /* 0x000000484920723e */ /* 0x000fcc00000000ff */
[----:B------:R-:W2:Y:S01]  /*8fc0*/  MUFU.EX2 R78, R78 ;  /* 0x0000004e004e7308 */ /* 0x000ea20000000800 */
[C---:B----4-:R-:W-:Y:S01]  /*8fd0*/  FADD R25, R75.reuse, R26 ;  /* 0x0000001a4b197221 */ /* 0x050fe20000000000 */
[----:B------:R-:W-:-:S06]  /*8fe0*/  F2FP.F16.F32.PACK_AB R33, R75, R74 ;  /* 0x0000004a4b21723e */ /* 0x000fcc00000000ff */
[----:B------:R-:W4:Y:S01]  /*8ff0*/  MUFU.EX2 R77, R77 ;  /* 0x0000004d004d7308 */ /* 0x000f220000000800 */
[----:B-1----:R-:W-:-:S07]  /*9000*/  FADD R24, R76, R11 ;  /* 0x0000000b4c187221 */ /* 0x002fce0000000000 */
[----:B------:R-:W1:Y:S01]  /*9010*/  MUFU.EX2 R79, R79 ;  /* 0x0000004f004f7308 */ /* 0x000e620000000800 */
[----:B--2---:R-:W-:-:S07]  /*9020*/  FADD R26, R78, R25 ;  /* 0x000000194e1a7221 */ /* 0x004fce0000000000 */
[----:B------:R-:W2:Y:S01]  /*9030*/  MUFU.EX2 R80, R80 ;  /* 0x0000005000507308 */ /* 0x000ea20000000800 */
[C---:B----4-:R-:W-:Y:S01]  /*9040*/  FADD R11, R77.reuse, R24 ;  /* 0x000000184d0b7221 */ /* 0x050fe20000000000 */
[----:B------:R-:W-:-:S06]  /*9050*/  F2FP.F16.F32.PACK_AB R34, R77, R76 ;  /* 0x0000004c4d22723e */ /* 0x000fcc00000000ff */
[----:B------:R-:W4:Y:S01]  /*9060*/  MUFU.EX2 R82, R82 ;  /* 0x0000005200527308 */ /* 0x000f220000000800 */
[C---:B-1----:R-:W-:Y:S01]  /*9070*/  FADD R13, R79.reuse, R26 ;  /* 0x0000001a4f0d7221 */ /* 0x042fe20000000000 */
[----:B------:R-:W-:-:S05]  /*9080*/  F2FP.F16.F32.PACK_AB R35, R79, R78 ;  /* 0x0000004e4f23723e */ /* 0x000fca00000000ff */
[----:B------:R3:W-:Y:S01]  /*9090*/  STSM.16.M88.4 [R154], R32 ;  /* 0x000000209a007844 */ /* 0x0007e20000000200 */
[----:B------:R-:W1:Y:S01]  /*90a0*/  MUFU.EX2 R81, R81 ;  /* 0x0000005100517308 */ /* 0x000e620000000800 */
[----:B--2---:R-:W-:-:S07]  /*90b0*/  FADD R24, R80, R11 ;  /* 0x0000000b50187221 */ /* 0x004fce0000000000 */
[----:B------:R-:W2:Y:S01]  /*90c0*/  MUFU.EX2 R83, R83 ;  /* 0x0000005300537308 */ /* 0x000ea20000000800 */
[----:B----4-:R-:W-:-:S07]  /*90d0*/  FADD R12, R82, R13 ;  /* 0x0000000d520c7221 */ /* 0x010fce0000000000 */
[----:B------:R-:W-:Y:S01]  /*90e0*/  MUFU.EX2 R84, R84 ;  /* 0x0000005400547308 */ /* 0x000fe20000000800 */
[C---:B-1----:R-:W-:Y:S01]  /*90f0*/  FADD R11, R81.reuse, R24 ;  /* 0x00000018510b7221 */ /* 0x042fe20000000000 */
[----:B------:R-:W-:-:S06]  /*9100*/  F2FP.F16.F32.PACK_AB R80, R81, R80 ;  /* 0x000000505150723e */ /* 0x000fcc00000000ff */
[----:B------:R-:W1:Y:S01]  /*9110*/  MUFU.EX2 R85, R85 ;  /* 0x0000005500557308 */ /* 0x000e620000000800 */
[C---:B--2---:R-:W-:Y:S01]  /*9120*/  FADD R13, R83.reuse, R12 ;  /* 0x0000000c530d7221 */ /* 0x044fe20000000000 */
[----:B------:R-:W-:-:S06]  /*9130*/  F2FP.F16.F32.PACK_AB R81, R83, R82 ;  /* 0x000000525351723e */ /* 0x000fcc00000000ff */
[----:B------:R-:W-:Y:S08]  /*9140*/  MUFU.EX2 R86, R86 ;  /* 0x0000005600567308 */ /* 0x000ff00000000800 */
[----:B------:R-:W2:Y:S01]  /*9150*/  MUFU.EX2 R87, R87 ;  /* 0x0000005700577308 */ /* 0x000ea20000000800 */
[----:B-1----:R-:W-:Y:S01]  /*9160*/  F2FP.F16.F32.PACK_AB R82, R85, R84 ;  /* 0x000000545552723e */ /* 0x002fe200000000ff */
[----:B------:R-:W-:Y:S01]  /*9170*/  FADD R84, R84, R11 ;  /* 0x0000000b54547221 */ /* 0x000fe20000000000 */
[----:B--2---:R-:W-:Y:S01]  /*9180*/  F2FP.F16.F32.PACK_AB R83, R87, R86 ;  /* 0x000000565753723e */ /* 0x004fe200000000ff */
[----:B------:R-:W-:-:S02]  /*9190*/  FADD R86, R86, R13 ;  /* 0x0000000d56567221 */ /* 0x000fc40000000000 */
[----:B------:R-:W-:Y:S02]  /*91a0*/  FADD R13, R85, R84 ;  /* 0x00000054550d7221 */ /* 0x000fe40000000000 */
[----:B------:R3:W-:Y:S01]  /*91b0*/  STSM.16.M88.4 [R155], R80 ;  /* 0x000000509b007844 */ /* 0x0007e20000000200 */
[----:B------:R-:W-:Y:S01]  /*91c0*/  FADD R11, R87, R86 ;  /* 0x00000056570b7221 */ /* 0x000fe20000000000 */
[----:B------:R1:W-:Y:S06]  /*91d0*/  MEMBAR.ALL.CTA ;  /* 0x0000000000007992 */ /* 0x0003ec0000008000 */
[----:B-1----:R-:W1:Y:S02]  /*91e0*/  FENCE.VIEW.ASYNC.S ;  /* 0x00000000000073c6 */ /* 0x002e640000000000 */
[----:B-1----:R-:W-:Y:S01]  /*91f0*/  NOP ;  /* 0x0000000000007918 */ /* 0x002fe20000000000 */
[----:B------:R-:W-:Y:S05]  /*9200*/  @P0 BRA `(.L_x_25) ;  /* 0xffffffd400a00947 */ /* 0x000fea000383ffff */
.L_x_20:
[----:B------:R-:W2:Y:S01]  /*9210*/  S2R R5, SR_TID.X ;  /* 0x0000000000057919 */ /* 0x000ea20000002100 */
[----:B------:R-:W-:Y:S01]  /*9220*/  IMAD.U32 R14, R10, -0x80000000, RZ ;  /* 0x800000000a0e7824 */ /* 0x000fe200078e00ff */
        /* <DEDUP_REMOVED lines=8> */
[----:B------:R-:W-:Y:S01]  /*92b0*/  UMOV UR5, 0x40000040 ;  /* 0x4000004000057882 */ /* 0x000fe20000000000 */
[----:B------:R-:W-:-:S03]  /*92c0*/  UMOV UR7, 0x40000040 ;  /* 0x4000004000077882 */ /* 0x000fc60000000000 */
[----:B------:R-:W-:Y:S02]  /*92d0*/  UMOV UR4, UR13 ;  /* 0x0000000d00047c82 */ /* 0x000fe40008000000 */
[----:B------:R-:W-:Y:S01]  /*92e0*/  UMOV UR6, UR9 ;  /* 0x0000000900067c82 */ /* 0x000fe20008000000 */
[----:B--2---:R-:W-:-:S13]  /*92f0*/  LOP3.LUT P0, R5, R5, 0x1f, RZ, 0xc0, !PT ;  /* 0x0000001f05057812 */ /* 0x004fda000780c0ff */
[----:B------:R-:W-:-:S04]  /*9300*/  @!P0 IMAD.MOV.U32 R8, RZ, RZ, 0x1 ;  /* 0x00000001ff088424 */ /* 0x000fc800078e00ff */
[----:B------:R2:W-:Y:S01]  /*9310*/  @!P0 SYNCS.ARRIVE.TRANS64.ART0 RZ, [UR8+0x8], R8 ;  /* 0x00000808ffff89a7 */ /* 0x0005e20008500008 */
[----:B------:R-:W5:Y:S02]  /*9320*/  SYNCS.PHASECHK.TRANS64.TRYWAIT P0, [UR8+0x20], R14 ;  /* 0x0000200eff0075a7 */ /* 0x000f640008000148 */
[----:B--2--5:R-:W-:Y:S05]  /*9330*/  @P0 BRA `(.L_x_26) ;  /* 0x0000000000080947 */ /* 0x024fea0003800000 */
[----:B------:R-:W2:Y:S02]  /*9340*/  SYNCS.PHASECHK.TRANS64.TRYWAIT P0, [UR8+0x20], R14 ;  /* 0x0000200eff0075a7 */ /* 0x000ea40008000148 */
[----:B--2---:R-:W-:Y:S05]  /*9350*/  @!P0 BRA `(.L_x_27) ;  /* 0x0000001400588947 */ /* 0x004fea0003800000 */
.L_x_26:
[----:B------:R-:W-:Y:S01]  /*9360*/  WARPGROUP.ARRIVE ;  /* 0x00000000000079c5 */ /* 0x000fe20000000000 */
[----:B------:R-:W5:Y:S01]  /*9370*/  SHFL.BFLY PT, R8, R13, 0x1, 0x1f ;  /* 0x0c201f000d087f89 */ /* 0x000f6200000e0000 */
[----:B------:R-:W-:Y:S01]  /*9380*/  VIADD R14, R6, 0x8400 ;  /* 0x00008400060e7836 */ /* 0x000fe20000000000 */
[----:B------:R-:W-:Y:S01]  /*9390*/  LOP3.LUT P0, R12, R4, 0xff, RZ, 0xc0, !PT ;  /* 0x000000ff040c7812 */ /* 0x000fe2000780c0ff */
[----:B------:R-:W-:Y:S01]  /*93a0*/  VIADD R4, R6, 0x8440 ;  /* 0x0000844006047836 */ /* 0x000fe20000000000 */
[----:B------:R-:W1:Y:S01]  /*93b0*/  SHFL.BFLY PT, R10, R11, 0x1, 0x1f ;  /* 0x0c201f000b0a7f89 */ /* 0x000e6200000e0000 */
[----:B------:R-:W-:Y:S01]  /*93c0*/  HGMMA.64x128x16.F32 R88, gdesc[UR4].tnspB, R88, UP0 ;  /* 0x41e00000045879f0 */ /* 0x000fe2000bf00858 */
[----:B------:R-:W-:Y:S01]  /*93d0*/  UIADD3 UR6, UR9, 0x80, URZ ;  /* 0x0000008009067890 */ /* 0x000fe2000fffe03f */
[----:B--2-4-:R-:W-:Y:S01]  /*93e0*/  SHF.R.U32.HI R15, RZ, 0x3, R14 ;  /* 0x00000003ff0f7819 */ /* 0x014fe2000001160e */
[----:B------:R-:W-:Y:S01]  /*93f0*/  ULOP3.LUT UR4, UR13, 0x2, URZ, 0xfc, !UPT ;  /* 0x000000020d047892 */ /* 0x000fe2000f8efc3f */
[----:B------:R-:W-:Y:S01]  /*9400*/  ISETP.NE.AND P2, PT, R5, RZ, PT ;  /* 0x000000ff0500720c */ /* 0x000fe20003f45270 */
[----:B------:R-:W-:Y:S01]  /*9410*/  UMOV UR7, 0x40000040 ;  /* 0x4000004000077882 */ /* 0x000fe20000000000 */
[----:B------:R-:W-:Y:S01]  /*9420*/  UMOV UR5, 0x40000040 ;  /* 0x4000004000057882 */ /* 0x000fe20000000000 */
[----:B------:R-:W-:Y:S01]  /*9430*/  LOP3.LUT R14, R14, 0x70, R15, 0x78, !PT ;  /* 0x000000700e0e7812 */ /* 0x000fe200078e780f */
[----:B------:R-:W-:Y:S01]  /*9440*/  IMAD.MOV.U32 R15, RZ, RZ, RZ ;  /* 0x000000ffff0f7224 */ /* 0x000fe200078e00ff */
[----:B------:R-:W-:Y:S01]  /*9450*/  SHF.R.U32.HI R5, RZ, 0x3, R4 ;  /* 0x00000003ff057819 */ /* 0x000fe20000011604 */
[----:B---3--:R-:W-:Y:S01]  /*9460*/  IMAD R21, R2, 0x8, R3 ;  /* 0x0000000802157824 */ /* 0x008fe200078e0203 */
[----:B------:R-:W2:Y:S01]  /*9470*/  LDC.64 R34, c[0x0][0x268] ;  /* 0x00009a00ff227b82 */ /* 0x000ea20000000a00 */
[----:B------:R-:W-:Y:S01]  /*9480*/  VIADD R3, R3, UR10 ;  /* 0x0000000a03037c36 */ /* 0x000fe20008000000 */
[----:B------:R-:W-:Y:S01]  /*9490*/  LOP3.LUT R4, R4, 0x70, R5, 0x78, !PT ;  /* 0x0000007004047812 */ /* 0x000fe200078e7805 */
[C---:B------:R-:W-:Y:S01]  /*94a0*/  VIADD R2, R6.reuse, 0x8420 ;  /* 0x0000842006027836 */ /* 0x040fe20000000000 */
[----:B------:R-:W-:Y:S01]  /*94b0*/  MOV R23, R14 ;  /* 0x0000000e00177202 */ /* 0x000fe20000000f00 */
[----:B------:R-:W-:Y:S01]  /*94c0*/  VIADD R6, R6, 0x8460 ;  /* 0x0000846006067836 */ /* 0x000fe20000000000 */
[----:B------:R-:W-:Y:S01]  /*94d0*/  IADD3 R14, P6, R14, 0x4000, RZ ;  /* 0x000040000e0e7810 */ /* 0x000fe20007fde0ff */
[----:B------:R-:W-:-:S02]  /*94e0*/  IMAD.MOV.U32 R5, RZ, RZ, RZ ;  /* 0x000000ffff057224 */ /* 0x000fc400078e00ff */
[----:B-----5:R-:W-:Y:S01]  /*94f0*/  FADD R8, R8, R13 ;  /* 0x0000000d08087221 */ /* 0x020fe20000000000 */
[----:B------:R-:W-:Y:S01]  /*9500*/  ULDC.64 UR16, c[0x0][0x260] ;  /* 0x0000980000107ab9 */ /* 0x000fe20000000a00 */
[----:B------:R-:W-:Y:S02]  /*9510*/  IMAD.MOV.U32 R19, RZ, RZ, -0x800000 ;  /* 0xff800000ff137424 */ /* 0x000fe400078e00ff */
[----:B-1----:R-:W-:Y:S01]  /*9520*/  FADD R16, R10, R11 ;  /* 0x0000000b0a107221 */ /* 0x002fe20000000000 */
[----:B------:R-:W1:Y:S01]  /*9530*/  SHFL.BFLY PT, R17, R8, 0x2, 0x1f ;  /* 0x0c401f0008117f89 */ /* 0x000e6200000e0000 */
[----:B------:R-:W-:Y:S01]  /*9540*/  VIADD R10, R3, 0x8 ;  /* 0x00000008030a7836 */ /* 0x000fe20000000000 */
[----:B------:R-:W-:Y:S01]  /*9550*/  SHF.R.U32.HI R11, RZ, 0x3, R6 ;  /* 0x00000003ff0b7819 */ /* 0x000fe20000011606 */
[----:B------:R-:W-:Y:S01]  /*9560*/  IMAD.X R15, RZ, RZ, RZ, P6 ;  /* 0x000000ffff0f7224 */ /* 0x000fe200030e06ff */
[----:B------:R-:W3:Y:S01]  /*9570*/  SHFL.BFLY PT, R13, R16, 0x2, 0x1f ;  /* 0x0c401f00100d7f89 */ /* 0x000ee200000e0000 */
[----:B------:R-:W-:Y:S01]  /*9580*/  MOV R26, R4 ;  /* 0x00000004001a7202 */ /* 0x000fe20000000f00 */
[----:B------:R-:W-:Y:S01]  /*9590*/  VIADD R21, R21, UR10 ;  /* 0x0000000a15157c36 */ /* 0x000fe20008000000 */
[----:B------:R-:W-:-:S02]  /*95a0*/  IADD3 R4, P6, R4, 0x4000, RZ ;  /* 0x0000400004047810 */ /* 0x000fc40007fde0ff */
[----:B------:R-:W-:Y:S02]  /*95b0*/  MOV R28, R14 ;  /* 0x0000000e001c7202 */ /* 0x000fe40000000f00 */
[----:B------:R-:W-:Y:S01]  /*95c0*/  SHF.R.S32.HI R33, RZ, 0x1f, R21 ;  /* 0x0000001fff217819 */ /* 0x000fe20000011415 */
[----:B------:R-:W-:-:S05]  /*95d0*/  IMAD.X R5, RZ, RZ, RZ, P6 ;  /* 0x000000ffff057224 */ /* 0x000fca00030e06ff */
[----:B------:R-:W-:Y:S02]  /*95e0*/  MOV R30, R4 ;  /* 0x00000004001e7202 */ /* 0x000fe40000000f00 */
[C---:B-1----:R-:W-:Y:S01]  /*95f0*/  FSETP.NE.AND P4, PT, R8.reuse, -R17, PT ;  /* 0x800000110800720b */ /* 0x042fe20003f85000 */
[----:B------:R-:W-:Y:S01]  /*9600*/  FADD R18, R8, R17 ;  /* 0x0000001108127221 */ /* 0x000fe20000000000 */
[C---:B---3--:R-:W-:Y:S01]  /*9610*/  FSETP.NE.AND P3, PT, R16.reuse, -R13, PT ;  /* 0x8000000d1000720b */ /* 0x048fe20003f65000 */
[----:B------:R-:W-:-:S05]  /*9620*/  FADD R20, R16, R13 ;  /* 0x0000000d10147221 */ /* 0x000fca0000000000 */
[----:B------:R-:W-:-:S06]  /*9630*/  FSEL R5, R20, 1, P3 ;  /* 0x3f80000014057808 */ /* 0x000fcc0001800000 */
[----:B------:R-:W-:Y:S08]  /*9640*/  MUFU.RCP R5, R5 ;  /* 0x0000000500057308 */ /* 0x000ff00000001000 */
[----:B------:R-:W1:Y:S02]  /*9650*/  @P3 MUFU.LG2 R8, R20 ;  /* 0x0000001400083308 */ /* 0x000e640000000c00 */
[----:B-1----:R-:W-:-:S04]  /*9660*/  @P3 FFMA R8, R9, UR15, R8 ;  /* 0x0000000f09083c23 */ /* 0x002fc80008000008 */
[----:B------:R-:W-:Y:S01]  /*9670*/  @P3 FMUL R19, R8, 0.69314718246459960938 ;  /* 0x3f31721808133820 */ /* 0x000fe20000400000 */
        /* <DEDUP_REMOVED lines=31> */
[----:B------:R-:W-:Y:S02]  /*9870*/  ULDC UR4, c[0x0][0x210] ;  /* 0x0000840000047ab9 */ /* 0x000fe40000000800 */
[----:B------:R-:W-:Y:S02]  /*9880*/  ISETP.GE.AND P1, PT, R10, UR4, PT ;  /* 0x000000040a007c0c */ /* 0x000fe4000bf26270 */
[----:B------:R-:W-:Y:S01]  /*9890*/  LOP3.LUT R10, R6, 0x70, R11, 0x78, !PT ;  /* 0x00000070060a7812 */ /* 0x000fe200078e780b */
[----:B------:R-:W-:Y:S01]  /*98a0*/  IMAD.MOV.U32 R11, RZ, RZ, RZ ;  /* 0x000000ffff0b7224 */ /* 0x000fe200078e00ff */
[----:B------:R1:W3:Y:S01]  /*98b0*/  @P4 MUFU.LG2 R6, R18 ;  /* 0x0000001200064308 */ /* 0x0002e20000000c00 */
[----:B------:R-:W-:Y:S01]  /*98c0*/  ISETP.GE.OR P0, PT, R3, UR4, P0 ;  /* 0x0000000403007c0c */ /* 0x000fe20008706670 */
[----:B------:R-:W-:Y:S01]  /*98d0*/  USHF.R.S32.HI UR4, URZ, 0x1f, UR11 ;  /* 0x0000001f3f047899 */ /* 0x000fe2000801140b */
[----:B------:R-:W-:-:S02]  /*98e0*/  SHF.R.U32.HI R3, RZ, 0x3, R2 ;  /* 0x00000003ff037819 */ /* 0x000fc40000011602 */
[----:B------:R-:W-:Y:S01]  /*98f0*/  ISETP.NE.OR P1, PT, R12, RZ, P1 ;  /* 0x000000ff0c00720c */ /* 0x000fe20000f25670 */
[----:B------:R-:W-:Y:S01]  /*9900*/  UIMAD UR6, UR4, UR16, URZ ;  /* 0x00000010040672a4 */ /* 0x000fe2000f8e023f */
[----:B------:R-:W-:Y:S01]  /*9910*/  LOP3.LUT R2, R2, 0x70, R3, 0x78, !PT ;  /* 0x0000007002027812 */ /* 0x000fe200078e7803 */
[----:B------:R-:W-:Y:S01]  /*9920*/  UIMAD.WIDE.U32 UR4, UR11, UR16, URZ ;  /* 0x000000100b0472a5 */ /* 0x000fe2000f8e003f */
[----:B-1----:R-:W-:Y:S01]  /*9930*/  FSEL R18, R18, 1, P4 ;  /* 0x3f80000012127808 */ /* 0x002fe20002000000 */
[----:B------:R-:W-:Y:S01]  /*9940*/  UIMAD UR6, UR11, UR17, UR6 ;  /* 0x000000110b0672a4 */ /* 0x000fe2000f8e0206 */
[----:B------:R-:W-:Y:S01]  /*9950*/  IADD3 R12, P5, R2, 0x4000, RZ ;  /* 0x00004000020c7810 */ /* 0x000fe20007fbe0ff */
[----:B------:R-:W-:Y:S01]  /*9960*/  IMAD.MOV.U32 R3, RZ, RZ, RZ ;  /* 0x000000ffff037224 */ /* 0x000fe200078e00ff */
[----:B------:R-:W1:Y:S01]  /*9970*/  MUFU.RCP R4, R18 ;  /* 0x0000001200047308 */ /* 0x000e620000001000 */
[----:B------:R-:W-:Y:S01]  /*9980*/  IMAD.U32 R17, RZ, RZ, UR5 ;  /* 0x00000005ff117e24 */ /* 0x000fe2000f8e00ff */
[----:B------:R-:W-:Y:S01]  /*9990*/  MOV R27, R10 ;  /* 0x0000000a001b7202 */ /* 0x000fe20000000f00 */
[----:B------:R-:W-:-:S02]  /*99a0*/  IMAD.X R13, RZ, RZ, RZ, P5 ;  /* 0x000000ffff0d7224 */ /* 0x000fc400028e06ff */
[----:B---3--:R-:W-:Y:S01]  /*99b0*/  @P4 FFMA R6, R7, UR15, R6 ;  /* 0x0000000f07064c23 */ /* 0x008fe20008000006 */
[----:B------:R-:W-:Y:S01]  /*99c0*/  IMAD.MOV.U32 R17, RZ, RZ, -0x800000 ;  /* 0xff800000ff117424 */ /* 0x000fe200078e00ff */
[----:B------:R-:W-:Y:S01]  /*99d0*/  IADD3 R10, P5, R10, 0x4000, RZ ;  /* 0x000040000a0a7810 */ /* 0x000fe20007fbe0ff */
[----:B------:R-:W-:Y:S01]  /*99e0*/  UIADD3 UR6, UR5, UR6, URZ ;  /* 0x0000000605067290 */ /* 0x000fe2000fffe03f */
[----:B------:R-:W-:Y:S01]  /*99f0*/  @P4 FMUL R17, R6, 0.69314718246459960938 ;  /* 0x3f31721806114820 */ /* 0x000fe20000400000 */
[----:B------:R-:W-:Y:S01]  /*9a00*/  @!P2 IMAD.MOV.U32 R6, RZ, RZ, 0x1 ;  /* 0x00000001ff06a424 */ /* 0x000fe200078e00ff */
[----:B------:R-:W-:Y:S01]  /*9a10*/  MOV R25, R2 ;  /* 0x0000000200197202 */ /* 0x000fe20000000f00 */
[----:B------:R-:W-:Y:S01]  /*9a20*/  IMAD.U32 R16, RZ, RZ, UR4 ;  /* 0x00000004ff107e24 */ /* 0x000fe2000f8e00ff */
[----:B------:R-:W-:Y:S01]  /*9a30*/  USHF.R.S32.HI UR4, URZ, 0x1f, UR12 ;  /* 0x0000001f3f047899 */ /* 0x000fe2000801140c */
[----:B------:R-:W-:Y:S01]  /*9a40*/  IMAD.X R11, RZ, RZ, RZ, P5 ;  /* 0x000000ffff0b7224 */ /* 0x000fe200028e06ff */
[----:B------:R-:W-:Y:S01]  /*9a50*/  MOV R29, R12 ;  /* 0x0000000c001d7202 */ /* 0x000fe20000000f00 */
[----:B------:R-:W-:-:S02]  /*9a60*/  IMAD.U32 R3, RZ, RZ, UR6 ;  /* 0x00000006ff037e24 */ /* 0x000fc4000f8e00ff */
[----:B------:R-:W-:Y:S01]  /*9a70*/  IMAD.MOV.U32 R2, RZ, RZ, R16 ;  /* 0x000000ffff027224 */ /* 0x000fe200078e0010 */
[----:B------:R-:W-:-:S03]  /*9a80*/  MOV R31, R10 ;  /* 0x0000000a001f7202 */ /* 0x000fc60000000f00 */
[----:B--2---:R-:W-:Y:S01]  /*9a90*/  IMAD.WIDE.U32 R2, R34, UR12, R2 ;  /* 0x0000000c22027c25 */ /* 0x004fe2000f8e0002 */
[----:B------:R-:W-:Y:S02]  /*9aa0*/  WARPGROUP.DEPBAR.LE gsb0, 0x0 ;  /* 0x00008000000079c5 */ /* 0x000fe40000010000 */
[----:B------:R2:W-:Y:S01]  /*9ab0*/  @!P2 SYNCS.ARRIVE.TRANS64.ART0 RZ, [UR8+0x28], R6 ;  /* 0x00002806ffffa9a7 */ /* 0x0005e20008500008 */
[-C--:B-1----:R-:W-:Y:S01]  /*9ac0*/  FMUL R10, R92, R4.reuse ;  /* 0x000000045c0a7220 */ /* 0x082fe20000400000 */
[-C--:B------:R-:W-:Y:S01]  /*9ad0*/  FMUL R93, R93, R4.reuse ;  /* 0x000000045d5d7220 */ /* 0x080fe20000400000 */
[-C--:B------:R-:W-:Y:S01]  /*9ae0*/  FMUL R8, R88, R4.reuse ;  /* 0x0000000458087220 */ /* 0x080fe20000400000 */
[-C--:B------:R-:W-:Y:S01]  /*9af0*/  FMUL R89, R89, R4.reuse ;  /* 0x0000000459597220 */ /* 0x080fe20000400000 */
[-C--:B------:R-:W-:Y:S01]  /*9b00*/  FMUL R101, R101, R4.reuse ;  /* 0x0000000465657220 */ /* 0x080fe20000400000 */
[-C--:B------:R-:W-:Y:S01]  /*9b10*/  FMUL R96, R96, R4.reuse ;  /* 0x0000000460607220 */ /* 0x080fe20000400000 */
[-C--:B------:R-:W-:Y:S01]  /*9b20*/  FMUL R97, R97, R4.reuse ;  /* 0x0000000461617220 */ /* 0x080fe20000400000 */
[-C--:B--2---:R-:W-:Y:S01]  /*9b30*/  FMUL R6, R100, R4.reuse ;  /* 0x0000000464067220 */ /* 0x084fe20000400000 */
[-C--:B------:R-:W-:Y:S01]  /*9b40*/  FMUL R108, R108, R4.reuse ;  /* 0x000000046c6c7220 */ /* 0x080fe20000400000 */
        /* <DEDUP_REMOVED lines=22> */
[----:B------:R-:W-:Y:S01]  /*9cb0*/  FMUL R145, R145, R4 ;  /* 0x0000000491917220 */ /* 0x000fe20000400000 */
[-C--:B------:R-:W-:Y:S01]  /*9cc0*/  FMUL R9, R90, R5.reuse ;  /* 0x000000055a097220 */ /* 0x080fe20000400000 */
[----:B------:R-:W-:Y:S01]  /*9cd0*/  FMUL R18, R91, R5 ;  /* 0x000000055b127220 */ /* 0x000fe20000400000 */
[----:B------:R-:W-:-:S02]  /*9ce0*/  IMAD R4, R34, UR4, RZ ;  /* 0x0000000422047c24 */ /* 0x000fc4000f8e02ff */
[-C--:B------:R-:W-:Y:S01]  /*9cf0*/  FMUL R11, R94, R5.reuse ;  /* 0x000000055e0b7220 */ /* 0x080fe20000400000 */
[----:B------:R-:W-:Y:S01]  /*9d00*/  FMUL R16, R95, R5 ;  /* 0x000000055f107220 */ /* 0x000fe20000400000 */
[----:B------:R-:W-:Y:S01]  /*9d10*/  ULDC.64 UR4, c[0x0][0x240] ;  /* 0x0000900000047ab9 */ /* 0x000fe20000000a00 */
[----:B------:R-:W-:Y:S01]  /*9d20*/  IMAD R32, R35, UR12, R4 ;  /* 0x0000000c23207c24 */ /* 0x000fe2000f8e0204 */
[----:B------:R-:W-:Y:S01]  /*9d30*/  F2FP.F16.F32.PACK_AB R9, R18, R9 ;  /* 0x000000091209723e */ /* 0x000fe200000000ff */
[-C--:B------:R-:W-:Y:S01]  /*9d40*/  FMUL R7, R102, R5.reuse ;  /* 0x0000000566077220 */ /* 0x080fe20000400000 */
[----:B------:R-:W-:Y:S01]  /*9d50*/  IADD3 R18, P2, R21, R2, RZ ;  /* 0x0000000215127210 */ /* 0x000fe20007f5e0ff */
[-C--:B------:R-:W-:Y:S01]  /*9d60*/  FMUL R20, R103, R5.reuse ;  /* 0x0000000567147220 */ /* 0x080fe20000400000 */
[-C--:B------:R-:W-:Y:S01]  /*9d70*/  FMUL R98, R98, R5.reuse ;  /* 0x0000000562627220 */ /* 0x080fe20000400000 */
[----:B------:R-:W-:Y:S01]  /*9d80*/  FMUL R99, R99, R5 ;  /* 0x0000000563637220 */ /* 0x000fe20000400000 */
[----:B------:R-:W-:Y:S01]  /*9d90*/  F2FP.F16.F32.PACK_AB R11, R16, R11 ;  /* 0x0000000b100b723e */ /* 0x000fe200000000ff */
[----:B------:R-:W-:Y:S01]  /*9da0*/  FMUL R110, R110, R5 ;  /* 0x000000056e6e7220 */ /* 0x000fe20000400000 */
[----:B------:R-:W-:Y:S01]  /*9db0*/  IADD3.X R33, R33, R3, R32, P2, !PT ;  /* 0x0000000321217210 */ /* 0x000fe200017fe420 */
[-C--:B------:R-:W-:Y:S01]  /*9dc0*/  FMUL R111, R111, R5.reuse ;  /* 0x000000056f6f7220 */ /* 0x080fe20000400000 */
[----:B------:R-:W-:Y:S01]  /*9dd0*/  LEA R16, P2, R18, UR4, 0x2 ;  /* 0x0000000412107c11 */ /* 0x000fe2000f8410ff */
        /* <DEDUP_REMOVED lines=22> */
[----:B------:R-:W-:Y:S01]  /*9f40*/  F2FP.F16.F32.PACK_AB R8, R89, R8 ;  /* 0x000000085908723e */ /* 0x000fe200000000ff */
[----:B------:R-:W-:Y:S01]  /*9f50*/  SHFL.IDX PT, R2, R16, RZ, 0x1c1f ;  /* 0x001c1fff10027589 */ /* 0x000fe200000e0000 */
[----:B------:R-:W-:-:S02]  /*9f60*/  F2FP.F16.F32.PACK_AB R10, R93, R10 ;  /* 0x0000000a5d0a723e */ /* 0x000fc400000000ff */
[----:B------:R-:W-:Y:S01]  /*9f70*/  F2FP.F16.F32.PACK_AB R4, R97, R96 ;  /* 0x000000606104723e */ /* 0x000fe200000000ff */
[----:B------:R-:W-:Y:S01]  /*9f80*/  BAR.SYNC.DEFER_BLOCKING 0x1, 0x100 ;  /* 0x0044000000007b1d */ /* 0x000fe20000010000 */
[----:B------:R-:W-:Y:S02]  /*9f90*/  F2FP.F16.F32.PACK_AB R5, R99, R98 ;  /* 0x000000626305723e */ /* 0x000fe400000000ff */
[----:B------:R-:W-:Y:S02]  /*9fa0*/  F2FP.F16.F32.PACK_AB R6, R101, R6 ;  /* 0x000000066506723e */ /* 0x000fe400000000ff */
[----:B------:R-:W-:Y:S02]  /*9fb0*/  F2FP.F16.F32.PACK_AB R7, R20, R7 ;  /* 0x000000071407723e */ /* 0x000fe400000000ff */
[----:B------:R-:W-:Y:S01]  /*9fc0*/  LEA.HI.X R18, R18, UR5, R33, 0x2, P2 ;  /* 0x0000000512127c11 */ /* 0x000fe200090f1421 */
[----:B------:R-:W-:Y:S01]  /*9fd0*/  ULDC.64 UR4, c[0x0][0x208] ;  /* 0x0000820000047ab9 */ /* 0x000fe20000000a00 */
[----:B------:R-:W-:-:S02]  /*9fe0*/  F2FP.F16.F32.PACK_AB R104, R105, R104 ;  /* 0x000000686968723e */ /* 0x000fc400000000ff */
[----:B------:R-:W-:Y:S01]  /*9ff0*/  F2FP.F16.F32.PACK_AB R112, R113, R112 ;  /* 0x000000707170723e */ /* 0x000fe200000000ff */
[----:B------:R-:W1:Y:S01]  /*a000*/  SHFL.IDX PT, R3, R18, RZ, 0x1c1f ;  /* 0x001c1fff12037589 */ /* 0x000e6200000e0000 */
[----:B------:R-:W-:Y:S02]  /*a010*/  F2FP.F16.F32.PACK_AB R105, R107, R106 ;  /* 0x0000006a6b69723e */ /* 0x000fe400000000ff */
[----:B------:R-:W-:Y:S02]  /*a020*/  F2FP.F16.F32.PACK_AB R120, R121, R120 ;  /* 0x000000787978723e */ /* 0x000fe400000000ff */
[----:B------:R-:W-:Y:S02]  /*a030*/  F2FP.F16.F32.PACK_AB R113, R115, R114 ;  /* 0x000000727371723e */ /* 0x000fe400000000ff */
[----:B------:R-:W-:Y:S02]  /*a040*/  F2FP.F16.F32.PACK_AB R106, R109, R108 ;  /* 0x0000006c6d6a723e */ /* 0x000fe400000000ff */
[----:B------:R-:W-:-:S02]  /*a050*/  F2FP.F16.F32.PACK_AB R107, R111, R110 ;  /* 0x0000006e6f6b723e */ /* 0x000fc400000000ff */
[----:B------:R-:W-:Y:S01]  /*a060*/  F2FP.F16.F32.PACK_AB R128, R129, R128 ;  /* 0x000000808180723e */ /* 0x000fe200000000ff */
[----:B------:R-:W-:Y:S01]  /*a070*/  STSM.16.M88.4 [R23], R8 ;  /* 0x0000000817007844 */ /* 0x000fe20000000200 */
[----:B------:R-:W-:Y:S02]  /*a080*/  F2FP.F16.F32.PACK_AB R121, R123, R122 ;  /* 0x0000007a7b79723e */ /* 0x000fe400000000ff */
[----:B------:R-:W-:Y:S01]  /*a090*/  F2FP.F16.F32.PACK_AB R114, R117, R116 ;  /* 0x000000747572723e */ /* 0x000fe200000000ff */
[----:B------:R-:W-:Y:S01]  /*a0a0*/  STSM.16.M88.4 [R25], R4 ;  /* 0x0000000419007844 */ /* 0x000fe20000000200 */
[----:B------:R-:W-:Y:S02]  /*a0b0*/  F2FP.F16.F32.PACK_AB R115, R119, R118 ;  /* 0x000000767773723e */ /* 0x000fe400000000ff */
[----:B------:R-:W-:Y:S01]  /*a0c0*/  F2FP.F16.F32.PACK_AB R129, R131, R130 ;  /* 0x000000828381723e */ /* 0x000fe200000000ff */
[----:B------:R-:W-:Y:S01]  /*a0d0*/  SHFL.IDX PT, R4, R16, 0x1, 0x1c1f ;  /* 0x003c1f0010047f89 */ /* 0x000fe200000e0000 */
[----:B------:R-:W-:-:S02]  /*a0e0*/  F2FP.F16.F32.PACK_AB R122, R125, R124 ;  /* 0x0000007c7d7a723e */ /* 0x000fc400000000ff */
[----:B------:R-:W-:Y:S01]  /*a0f0*/  F2FP.F16.F32.PACK_AB R123, R127, R126 ;  /* 0x0000007e7f7b723e */ /* 0x000fe200000000ff */
[----:B------:R-:W2:Y:S01]  /*a100*/  SHFL.IDX PT, R5, R18, 0x1, 0x1c1f ;  /* 0x003c1f0012057f89 */ /* 0x000ea200000e0000 */
[----:B------:R-:W-:Y:S02]  /*a110*/  F2FP.F16.F32.PACK_AB R130, R133, R132 ;  /* 0x000000848582723e */ /* 0x000fe400000000ff */
[----:B------:R-:W-:Y:S01]  /*a120*/  F2FP.F16.F32.PACK_AB R131, R135, R134 ;  /* 0x000000868783723e */ /* 0x000fe200000000ff */
[----:B------:R3:W-:Y:S01]  /*a130*/  STSM.16.M88.4 [R26], R104 ;  /* 0x000000681a007844 */ /* 0x0007e20000000200 */
[----:B------:R-:W-:Y:S02]  /*a140*/  F2FP.F16.F32.PACK_AB R144, R145, R144 ;  /* 0x000000909190723e */ /* 0x000fe400000000ff */
[----:B------:R-:W-:Y:S01]  /*a150*/  F2FP.F16.F32.PACK_AB R12, R137, R12 ;  /* 0x0000000c890c723e */ /* 0x000fe200000000ff */
[----:B------:R3:W-:Y:S01]  /*a160*/  STSM.16.M88.4 [R27], R112 ;  /* 0x000000701b007844 */ /* 0x0007e20000000200 */
[----:B------:R-:W-:-:S02]  /*a170*/  F2FP.F16.F32.PACK_AB R13, R24, R13 ;  /* 0x0000000d180d723e */ /* 0x000fc400000000ff */
[----:B------:R-:W-:Y:S01]  /*a180*/  F2FP.F16.F32.PACK_AB R14, R141, R14 ;  /* 0x0000000e8d0e723e */ /* 0x000fe200000000ff */
[----:B------:R3:W-:Y:S01]  /*a190*/  STSM.16.M88.4 [R28], R120 ;  /* 0x000000781c007844 */ /* 0x0007e20000000200 */
[----:B------:R-:W-:Y:S02]  /*a1a0*/  F2FP.F16.F32.PACK_AB R15, R22, R15 ;  /* 0x0000000f160f723e */ /* 0x000fe400000000ff */
[----:B------:R-:W-:Y:S01]  /*a1b0*/  F2FP.F16.F32.PACK_AB R145, R147, R146 ;  /* 0x000000929391723e */ /* 0x000fe200000000ff */
[----:B------:R3:W-:Y:S01]  /*a1c0*/  STSM.16.M88.4 [R29], R128 ;  /* 0x000000801d007844 */ /* 0x0007e20000000200 */
[----:B------:R-:W-:Y:S02]  /*a1d0*/  F2FP.F16.F32.PACK_AB R146, R149, R148 ;  /* 0x000000949592723e */ /* 0x000fe400000000ff */
[----:B------:R-:W-:Y:S01]  /*a1e0*/  F2FP.F16.F32.PACK_AB R147, R151, R150 ;  /* 0x000000969793723e */ /* 0x000fe200000000ff */
[----:B------:R3:W-:Y:S04]  /*a1f0*/  STSM.16.M88.4 [R30], R12 ;  /* 0x0000000c1e007844 */ /* 0x0007e80000000200 */
[----:B-1----:R3:W-:Y:S04]  /*a200*/  @!P0 STG.E desc[UR4][R2.64], R17 ;  /* 0x0000001102008986 */ /* 0x0027e8000c101904 */
[----:B--2---:R3:W-:Y:S04]  /*a210*/  @!P1 STG.E desc[UR4][R4.64], R19 ;  /* 0x0000001304009986 */ /* 0x0047e8000c101904 */
[----:B------:R3:W-:Y:S01]  /*a220*/  STSM.16.M88.4 [R31], R144 ;  /* 0x000000901f007844 */ /* 0x0007e20000000200 */
[----:B------:R1:W-:Y:S06]  /*a230*/  MEMBAR.ALL.CTA ;  /* 0x0000000000007992 */ /* 0x0003ec0000008000 */
[----:B-1----:R-:W1:Y:S02]  /*a240*/  FENCE.VIEW.ASYNC.S ;  /* 0x00000000000073c6 */ /* 0x002e640000000000 */
[----:B-1----:R-:W-:Y:S06]  /*a250*/  BAR.ARV 0x1, 0x120 ;  /* 0x0044800000007b1d */ /* 0x002fec0000002000 */
[----:B------:R-:W-:-:S13]  /*a260*/  ISETP.NE.AND P0, PT, R0, 0x4, PT ;  /* 0x000000040000780c */ /* 0x000fda0003f05270 */
[----:B---3--:R-:W-:Y:S05]  /*a270*/  @P0 EXIT ;  /* 0x000000000000094d */ /* 0x008fea0003800000 */
[----:B------:R-:W-:Y:S01]  /*a280*/  BAR.SYNC.DEFER_BLOCKING 0x1, 0x120 ;  /* 0x0044800000007b1d */ /* 0x000fe20000010000 */
[----:B------:R-:W-:Y:S02]  /*a290*/  UIADD3 UR7, UR8, 0x8400, URZ ;  /* 0x0000840008077890 */ /* 0x000fe4000fffe03f */
[----:B------:R-:W-:-:S03]  /*a2a0*/  UIADD3 UR13, UR8, 0xc400, URZ ;  /* 0x0000c400080d7890 */ /* 0x000fc6000fffe03f */
[----:B------:R-:W-:Y:S01]  /*a2b0*/  ULDC.64 UR4, c[0x0][0x198] ;  /* 0x0000660000047ab9 */ /* 0x000fe20000000a00 */
[----:B------:R-:W-:Y:S01]  /*a2c0*/  UMOV UR9, URZ ;  /* 0x0000003f00097c82 */ /* 0x000fe20008000000 */
[----:B------:R-:W-:Y:S01]  /*a2d0*/  UIADD3 UR4, UP0, UR4, 0x1f0, URZ ;  /* 0x000001f004047890 */ /* 0x000fe2000ff1e03f */
[----:B------:R-:W-:Y:S01]  /*a2e0*/  UMOV UR8, UR7 ;  /* 0x0000000700087c82 */ /* 0x000fe20008000000 */
[----:B------:R-:W-:Y:S02]  /*a2f0*/  UMOV UR6, 0x40 ;  /* 0x0000004000067882 */ /* 0x000fe40000000000 */
[----:B------:R-:W-:-:S09]  /*a300*/  UIADD3.X UR5, URZ, UR5, URZ, UP0, !UPT ;  /* 0x000000053f057290 */ /* 0x000fd200087fe43f */
[----:B------:R1:W-:Y:S02]  /*a310*/  UTMASTG.4D [UR8], [UR4], desc[URZ] ;  /* 0x00003f08040073b5 */ /* 0x0003e40008019000 */
[----:B-1----:R-:W-:Y:S01]  /*a320*/  UMOV UR8, UR13 ;  /* 0x0000000d00087c82 */ /* 0x002fe20008000000 */
[----:B------:R-:W-:Y:S02]  /*a330*/  UMOV UR9, UR6 ;  /* 0x0000000600097c82 */ /* 0x000fe40008000000 */
[----:B------:R1:W-:Y:S01]  /*a340*/  UTMASTG.4D [UR8], [UR4], desc[URZ] ;  /* 0x00003f08040073b5 */ /* 0x0003e20008019000 */
[----:B------:R0:W-:Y:S01]  /*a350*/  UTMACMDFLUSH ;  /* 0x00000000000079b7 */ /* 0x0001e20000000000 */
[----:B------:R-:W-:-:S04]  /*a360*/  DEPBAR.LE SB0, 0x0 ;  /* 0x000080000000791a */ /* 0x000fc80000000000 */
[----:B-1----:R-:W-:Y:S05]  /*a370*/  EXIT ;  /* 0x000000000000794d */ /* 0x002fea0003800000 */
.L_x_3:
[----:B-1----:R-:W-:Y:S02]  /*a380*/  IMAD.U32 R5, RZ, RZ, UR33 ;  /* 0x00000021ff057e24 */ /* 0x002fe4000f8e00ff */
[----:B------:R-:W-:Y:S02]  /*a390*/  IMAD.MOV.U32 R2, RZ, RZ, -0x80000000 ;  /* 0x80000000ff027424 */ /* 0x000fe400078e00ff */
[----:B------:R-:W-:-:S04]  /*a3a0*/  IMAD.MOV.U32 R3, RZ, RZ, -0x80000000 ;  /* 0x80000000ff037424 */ /* 0x000fc800078e00ff */
[----:B------:R1:W2:Y:S03]  /*a3b0*/  SYNCS.PHASECHK.TRANS64.TRYWAIT P0, [R5+URZ+0x18], R3 ;  /* 0x00001803050075a7 */ /* 0x0002a6000800017f */
[----:B--2---:R-:W-:Y:S05]  /*a3c0*/  @!P0 NANOSLEEP.SYNCS 0x989680 ;  /* 0x009896800000895d */ /* 0x004fea0003900000 */
[----:B------:R-:W2:Y:S02]  /*a3d0*/  @!P0 SYNCS.PHASECHK.TRANS64 P0, [R5+URZ+0x18], R3 ;  /* 0x00001803050085a7 */ /* 0x000ea4000800007f */
[----:B--2---:R-:W-:Y:S05]  /*a3e0*/  @!P0 BRA `(.L_x_3) ;  /* 0xfffffffc00e48947 */ /* 0x004fea000383ffff */
[----:B------:R-:W-:Y:S05]  /*a3f0*/  BRA `(.L_x_28) ;  /* 0xffffff6400387947 */ /* 0x000fea000383ffff */
.L_x_4:
        /* <DEDUP_REMOVED lines=8> */
.L_x_6:
[----:B------:R-:W-:-:S04]  /*a480*/  IMAD.U32 R2, R0, -0x80000000, RZ ;  /* 0x8000000000027824 */ /* 0x000fc800078e00ff */
[----:B------:R-:W-:-:S07]  /*a490*/  IMAD.MOV.U32 R3, RZ, RZ, R2 ;  /* 0x000000ffff037224 */ /* 0x000fce00078e0002 */
.L_x_30:
[----:B-1----:R-:W-:-:S04]  /*a4a0*/  IMAD.U32 R7, RZ, RZ, UR33 ;  /* 0x00000021ff077e24 */ /* 0x002fc8000f8e00ff */
[----:B------:R1:W2:Y:S03]  /*a4b0*/  SYNCS.PHASECHK.TRANS64.TRYWAIT P0, [R7+URZ+0x18], R3 ;  /* 0x00001803070075a7 */ /* 0x0002a6000800017f */
[----:B--2---:R-:W-:Y:S05]  /*a4c0*/  @!P0 NANOSLEEP.SYNCS 0x989680 ;  /* 0x009896800000895d */ /* 0x004fea0003900000 */
[----:B------:R-:W2:Y:S02]  /*a4d0*/  @!P0 SYNCS.PHASECHK.TRANS64 P0, [R7+URZ+0x18], R3 ;  /* 0x00001803070085a7 */ /* 0x000ea4000800007f */
[----:B--2---:R-:W-:Y:S05]  /*a4e0*/  @!P0 BRA `(.L_x_30) ;  /* 0xfffffffc00ec8947 */ /* 0x004fea000383ffff */
[----:B------:R-:W-:Y:S05]  /*a4f0*/  BRA `(.L_x_31) ;  /* 0xffffff6400dc7947 */ /* 0x000fea000383ffff */
.L_x_7:
[----:B-1----:R-:W-:-:S07]  /*a500*/  IMAD.MOV.U32 R3, RZ, RZ, R2 ;  /* 0x000000ffff037224 */ /* 0x002fce00078e0002 */
.L_x_32:
[----:B-1----:R-:W-:-:S04]  /*a510*/  IMAD.U32 R5, RZ, RZ, UR33 ;  /* 0x00000021ff057e24 */ /* 0x002fc8000f8e00ff */
[----:B------:R1:W2:Y:S03]  /*a520*/  SYNCS.PHASECHK.TRANS64.TRYWAIT P0, [R5+URZ+0x28], R3 ;  /* 0x00002803050075a7 */ /* 0x0002a6000800017f */
[----:B--2---:R-:W-:Y:S05]  /*a530*/  @!P0 NANOSLEEP.SYNCS 0x989680 ;  /* 0x009896800000895d */ /* 0x004fea0003900000 */
[----:B------:R-:W2:Y:S02]  /*a540*/  @!P0 SYNCS.PHASECHK.TRANS64 P0, [R5+URZ+0x28], R3 ;  /* 0x00002803050085a7 */ /* 0x000ea4000800007f */
[----:B--2---:R-:W-:Y:S05]  /*a550*/  @!P0 BRA `(.L_x_32) ;  /* 0xfffffffc00ec8947 */ /* 0x004fea000383ffff */
[----:B------:R-:W-:Y:S05]  /*a560*/  BRA `(.L_x_33) ;  /* 0xffffff6800207947 */ /* 0x000fea000383ffff */
.L_x_9:
[----:B-1----:R-:W-:-:S07]  /*a570*/  IMAD.MOV.U32 R3, RZ, RZ, R2 ;  /* 0x000000ffff037224 */ /* 0x002fce00078e0002 */
.L_x_34:
[----:B-1----:R-:W-:-:S04]  /*a580*/  IMAD.U32 R5, RZ, RZ, UR33 ;  /* 0x00000021ff057e24 */ /* 0x002fc8000f8e00ff */
[----:B------:R1:W2:Y:S03]  /*a590*/  SYNCS.PHASECHK.TRANS64.TRYWAIT P0, [R5+URZ+0x28], R3 ;  /* 0x00002803050075a7 */ /* 0x0002a6000800017f */
[----:B--2---:R-:W-:Y:S05]  /*a5a0*/  @!P0 NANOSLEEP.SYNCS 0x989680 ;  /* 0x009896800000895d */ /* 0x004fea0003900000 */
[----:B------:R-:W2:Y:S02]  /*a5b0*/  @!P0 SYNCS.PHASECHK.TRANS64 P0, [R5+URZ+0x28], R3 ;  /* 0x00002803050085a7 */ /* 0x000ea4000800007f */
[----:B--2---:R-:W-:Y:S05]  /*a5c0*/  @!P0 BRA `(.L_x_34) ;  /* 0xfffffffc00ec8947 */ /* 0x004fea000383ffff */
[----:B------:R-:W-:Y:S05]  /*a5d0*/  BRA `(.L_x_35) ;  /* 0xffffff68006c7947 */ /* 0x000fea000383ffff */
.L_x_10:
[----:B------:R-:W-:-:S07]  /*a5e0*/  IMAD.MOV.U32 R3, RZ, RZ, R2 ;  /* 0x000000ffff037224 */ /* 0x000fce00078e0002 */
.L_x_36:
[----:B-1----:R1:W2:Y:S02]  /*a5f0*/  SYNCS.PHASECHK.TRANS64.TRYWAIT P0, [R5+URZ+0x28], R3 ;  /* 0x00002803050075a7 */ /* 0x0022a4000800017f */
[----:B--2---:R-:W-:Y:S05]  /*a600*/  @!P0 NANOSLEEP.SYNCS 0x989680 ;  /* 0x009896800000895d */ /* 0x004fea0003900000 */
[----:B------:R-:W2:Y:S02]  /*a610*/  @!P0 SYNCS.PHASECHK.TRANS64 P0, [R5+URZ+0x28], R3 ;  /* 0x00002803050085a7 */ /* 0x000ea4000800007f */
[----:B--2---:R-:W-:Y:S05]  /*a620*/  @!P0 BRA `(.L_x_36) ;  /* 0xfffffffc00f08947 */ /* 0x004fea000383ffff */
[----:B------:R-:W-:Y:S05]  /*a630*/  BRA `(.L_x_37) ;  /* 0xffffff6800c87947 */ /* 0x000fea000383ffff */
.L_x_11:
[----:B-1----:R-:W-:-:S04]  /*a640*/  IMAD.U32 R7, RZ, RZ, UR8 ;  /* 0x00000008ff077e24 */ /* 0x002fc8000f8e00ff */
[----:B------:R1:W2:Y:S03]  /*a650*/  SYNCS.PHASECHK.TRANS64.TRYWAIT P0, [R7+URZ], RZ ;  /* 0x000000ff070075a7 */ /* 0x0002a6000800017f */
[----:B--2---:R-:W-:Y:S05]  /*a660*/  @!P0 NANOSLEEP.SYNCS 0x989680 ;  /* 0x009896800000895d */ /* 0x004fea0003900000 */
[----:B------:R-:W2:Y:S02]  /*a670*/  @!P0 SYNCS.PHASECHK.TRANS64 P0, [R7+URZ], RZ ;  /* 0x000000ff070085a7 */ /* 0x000ea4000800007f */
[----:B--2---:R-:W-:Y:S05]  /*a680*/  @!P0 BRA `(.L_x_11) ;  /* 0xfffffffc00ec8947 */ /* 0x004fea000383ffff */
[----:B------:R-:W-:Y:S05]  /*a690*/  BRA `(.L_x_38) ;  /* 0xffffff7400bc7947 */ /* 0x000fea000383ffff */
.L_x_13:
[----:B-1----:R-:W-:-:S04]  /*a6a0*/  IMAD.U32 R7, RZ, RZ, UR8 ;  /* 0x00000008ff077e24 */ /* 0x002fc8000f8e00ff */
[----:B------:R1:W2:Y:S03]  /*a6b0*/  SYNCS.PHASECHK.TRANS64.TRYWAIT P0, [R7+URZ+0x10], RZ ;  /* 0x000010ff070075a7 */ /* 0x0002a6000800017f */
[----:B--2---:R-:W-:Y:S05]  /*a6c0*/  @!P0 NANOSLEEP.SYNCS 0x989680 ;  /* 0x009896800000895d */ /* 0x004fea0003900000 */
[----:B------:R-:W2:Y:S02]  /*a6d0*/  @!P0 SYNCS.PHASECHK.TRANS64 P0, [R7+URZ+0x10], RZ ;  /* 0x000010ff070085a7 */ /* 0x000ea4000800007f */
[----:B--2---:R-:W-:Y:S05]  /*a6e0*/  @!P0 BRA `(.L_x_13) ;  /* 0xfffffffc00ec8947 */ /* 0x004fea000383ffff */
[----:B------:R-:W-:Y:S05]  /*a6f0*/  BRA `(.L_x_12) ;  /* 0xffffff7400bc7947 */ /* 0x000fea000383ffff */
.L_x_16:
[----:B------:R-:W-:-:S07]  /*a700*/  IMAD.MOV.U32 R19, RZ, RZ, R18 ;  /* 0x000000ffff137224 */ /* 0x000fce00078e0012 */
.L_x_39:
[----:B-1----:R-:W-:-:S04]  /*a710*/  IMAD.U32 R9, RZ, RZ, UR8 ;  /* 0x00000008ff097e24 */ /* 0x002fc8000f8e00ff */
[----:B------:R1:W2:Y:S03]  /*a720*/  SYNCS.PHASECHK.TRANS64.TRYWAIT P0, [R9+URZ+0x10], R19 ;  /* 0x00001013090075a7 */ /* 0x0002a6000800017f */
[----:B--2---:R-:W-:Y:S05]  /*a730*/  @!P0 NANOSLEEP.SYNCS 0x989680 ;  /* 0x009896800000895d */ /* 0x004fea0003900000 */
[----:B------:R-:W2:Y:S02]  /*a740*/  @!P0 SYNCS.PHASECHK.TRANS64 P0, [R9+URZ+0x10], R19 ;  /* 0x00001013090085a7 */ /* 0x000ea4000800007f */
[----:B--2---:R-:W-:Y:S05]  /*a750*/  @!P0 BRA `(.L_x_39) ;  /* 0xfffffffc00ec8947 */ /* 0x004fea000383ffff */
[----:B------:R-:W-:Y:S05]  /*a760*/  BRA `(.L_x_15) ;  /* 0xffffff9800247947 */ /* 0x000fea000383ffff */
.L_x_18:
[----:B-1----:R-:W-:-:S07]  /*a770*/  IMAD.MOV.U32 R19, RZ, RZ, R18 ;  /* 0x000000ffff137224 */ /* 0x002fce00078e0012 */
.L_x_40:
[----:B-1----:R-:W-:-:S04]  /*a780*/  IMAD.U32 R7, RZ, RZ, UR8 ;  /* 0x00000008ff077e24 */ /* 0x002fc8000f8e00ff */
[----:B------:R1:W2:Y:S03]  /*a790*/  SYNCS.PHASECHK.TRANS64.TRYWAIT P0, [R7+URZ+0x20], R19 ;  /* 0x00002013070075a7 */ /* 0x0002a6000800017f */
[----:B--2---:R-:W-:Y:S05]  /*a7a0*/  @!P0 NANOSLEEP.SYNCS 0x989680 ;  /* 0x009896800000895d */ /* 0x004fea0003900000 */
[----:B------:R-:W2:Y:S02]  /*a7b0*/  @!P0 SYNCS.PHASECHK.TRANS64 P0, [R7+URZ+0x20], R19 ;  /* 0x00002013070085a7 */ /* 0x000ea4000800007f */
[----:B--2---:R-:W-:Y:S05]  /*a7c0*/  @!P0 BRA `(.L_x_40) ;  /* 0xfffffffc00ec8947 */ /* 0x004fea000383ffff */
[----:B------:R-:W-:Y:S05]  /*a7d0*/  BRA `(.L_x_17) ;  /* 0xffffff9800c87947 */ /* 0x000fea000383ffff */
.L_x_22:
[--C-:B------:R-:W-:Y:S02]  /*a7e0*/  IMAD.MOV.U32 R18, RZ, RZ, R20.reuse ;  /* 0x000000ffff127224 */ /* 0x100fe400078e0014 */
[----:B------:R-:W-:-:S07]  /*a7f0*/  IMAD.MOV.U32 R19, RZ, RZ, R20 ;  /* 0x000000ffff137224 */ /* 0x000fce00078e0014 */
.L_x_41:
[----:B--2---:R2:W3:Y:S02]  /*a800*/  SYNCS.PHASECHK.TRANS64.TRYWAIT P0, [R7+URZ+0x10], R19 ;  /* 0x00001013070075a7 */ /* 0x0044e4000800017f */
[----:B---3--:R-:W-:Y:S05]  /*a810*/  @!P0 NANOSLEEP.SYNCS 0x989680 ;  /* 0x009896800000895d */ /* 0x008fea0003900000 */
[----:B------:R-:W3:Y:S02]  /*a820*/  @!P0 SYNCS.PHASECHK.TRANS64 P0, [R7+URZ+0x10], R19 ;  /* 0x00001013070085a7 */ /* 0x000ee4000800007f */
[----:B---3--:R-:W-:Y:S05]  /*a830*/  @!P0 BRA `(.L_x_41) ;  /* 0xfffffffc00f08947 */ /* 0x008fea000383ffff */
[----:B------:R-:W-:Y:S05]  /*a840*/  BRA `(.L_x_21) ;  /* 0xffffffc000707947 */ /* 0x000fea000383ffff */
.L_x_24:
[----:B--2---:R-:W-:-:S07]  /*a850*/  IMAD.MOV.U32 R19, RZ, RZ, R18 ;  /* 0x000000ffff137224 */ /* 0x004fce00078e0012 */
.L_x_42:
[----:B-1----:R-:W-:-:S04]  /*a860*/  IMAD.U32 R7, RZ, RZ, UR8 ;  /* 0x00000008ff077e24 */ /* 0x002fc8000f8e00ff */
[----:B------:R1:W2:Y:S03]  /*a870*/  SYNCS.PHASECHK.TRANS64.TRYWAIT P0, [R7+URZ+0x20], R19 ;  /* 0x00002013070075a7 */ /* 0x0002a6000800017f */
[----:B--2---:R-:W-:Y:S05]  /*a880*/  @!P0 NANOSLEEP.SYNCS 0x989680 ;  /* 0x009896800000895d */ /* 0x004fea0003900000 */
[----:B------:R-:W2:Y:S02]  /*a890*/  @!P0 SYNCS.PHASECHK.TRANS64 P0, [R7+URZ+0x20], R19 ;  /* 0x00002013070085a7 */ /* 0x000ea4000800007f */
[----:B--2---:R-:W-:Y:S05]  /*a8a0*/  @!P0 BRA `(.L_x_42) ;  /* 0xfffffffc00ec8947 */ /* 0x004fea000383ffff */
[----:B------:R-:W-:Y:S05]  /*a8b0*/  BRA `(.L_x_23) ;  /* 0xffffffc400107947 */ /* 0x000fea000383ffff */
.L_x_27:
[----:B----4-:R-:W-:-:S07]  /*a8c0*/  IMAD.MOV.U32 R15, RZ, RZ, R14 ;  /* 0x000000ffff0f7224 */ /* 0x010fce00078e000e */
.L_x_43:
[----:B--2---:R-:W-:-:S04]  /*a8d0*/  IMAD.U32 R17, RZ, RZ, UR8 ;  /* 0x00000008ff117e24 */ /* 0x004fc8000f8e00ff */
[----:B------:R2:W4:Y:S03]  /*a8e0*/  SYNCS.PHASECHK.TRANS64.TRYWAIT P0, [R17+URZ+0x20], R15 ;  /* 0x0000200f110075a7 */ /* 0x000526000800017f */
[----:B----4-:R-:W-:Y:S05]  /*a8f0*/  @!P0 NANOSLEEP.SYNCS 0x989680 ;  /* 0x009896800000895d */ /* 0x010fea0003900000 */
[----:B------:R-:W4:Y:S02]  /*a900*/  @!P0 SYNCS.PHASECHK.TRANS64 P0, [R17+URZ+0x20], R15 ;  /* 0x0000200f110085a7 */ /* 0x000f24000800007f */
[----:B----4-:R-:W-:Y:S05]  /*a910*/  @!P0 BRA `(.L_x_43) ;  /* 0xfffffffc00ec8947 */ /* 0x010fea000383ffff */
[----:B------:R-:W-:Y:S05]  /*a920*/  BRA `(.L_x_26) ;  /* 0xffffffe8008c7947 */ /* 0x000fea000383ffff */
.L_x_44:
[----:B------:R-:W-:-:S00]  /*a930*/  BRA `(.L_x_44) ;  /* 0xfffffffc00fc7947 */ /* 0x000fc0000383ffff */
[----:B------:R-:W-:-:S00]  /*a940*/  NOP ;  /* 0x0000000000007918 */ /* 0x000fc00000000000 */
        /* <DEDUP_REMOVED lines=11> */
.L_x_45:


//--------------------- .nv.shared.kernel_cutlass_kernel_flash_attncuteflash_fwd_sm90FlashAttentionForwardSm90_object_at__tensor0000o11281211101213_tensor0000o12811101213_tensor0000o12811101213_tensor0000o11281211101213_te_0 --------------------------
	.section	.nv.shared.kernel_cutlass_kernel_flash_attncuteflash_fwd_sm90FlashAttentionForwardSm90_object_at__tensor0000o11281211101213_tensor0000o12811101213_tensor0000o12811101213_tensor0000o11281211101213_te_0,"aw",@nobits
	.sectionflags	@""
	.align	1024
	.zero		1024


//--------------------- .nv.shared.reserved.0     --------------------------
	.section	.nv.shared.reserved.0,"aw",@nobits
	.weak		__nv_reservedSMEM_offset_0_alias
	.size		__nv_reservedSMEM_offset_0_alias, 0, 0
	.other		__nv_reservedSMEM_offset_0_alias,@"STO_CUDA_RESERVED_SHARED STV_DEFAULT"
__nv_reservedSMEM_offset_0_alias:
	.zero		0


//--------------------- .nv.constant0.kernel_cutlass_kernel_flash_attncuteflash_fwd_sm90FlashAttentionForwardSm90_object_at__tensor0000o11281211101213_tensor0000o12811101213_tensor0000o12811101213_tensor0000o11281211101213_te_0 --------------------------
	.section	.nv.constant0.kernel_cutlass_kernel_flash_attncuteflash_fwd_sm90FlashAttentionForwardSm90_object_at__tensor0000o11281211101213_tensor0000o12811101213_tensor0000o12811101213_tensor0000o11281211101213_te_0,"a",@progbits
	.sectionflags	@""
	.align	4
.nv.constant0.kernel_cutlass_kernel_flash_attncuteflash_fwd_sm90FlashAttentionForwardSm90_object_at__tensor0000o11281211101213_tensor0000o12811101213_tensor0000o12811101213_tensor0000o11281211101213_te_0:
	.zero		1244


//--------------------- SYMBOLS --------------------------

	.type		.nv.reservedSmem.offset0,@object
	.size		.nv.reservedSmem.offset0,0x4
